	.target	sm_100a

	.elftype	@"ET_EXEC"


//--------------------- .note.nv.tkinfo           --------------------------
	.section	.note.nv.tkinfo,"",@"SHT_NOTE"
	.sectionflags	@"SHF_NOTE_NV_TKINFO"
	.tkinfo
        /*0018*/ 	.word	0x00000002
        /*0030*/ 	.string	""
        /*0030*/ 	.string	"ptxas"
        /*0030*/ 	.string	"Cuda compilation tools, release 13.0, V13.0.88"
        /*0030*/ 	.string	"Build cuda_13.0.r13.0/compiler.36424714_0"
        /*0030*/ 	.string	"-arch sm_100a -m 64 "



//--------------------- .note.nv.cuinfo           --------------------------
	.section	.note.nv.cuinfo,"",@"SHT_NOTE"
	.sectionflags	@"SHF_NOTE_NV_CUINFO"
        /*0018*/ 	.short	0x0002
        /*001a*/ 	.short	0x0064
        /*001c*/ 	.short	0x0082
	.zero		2


//--------------------- .nv.info                  --------------------------
	.section	.nv.info,"",@"SHT_CUDA_INFO"
	.align	4


	//----- nvinfo : EIATTR_REGCOUNT
	.align		4
        /*0000*/ 	.byte	0x04, 0x2f
        /*0002*/ 	.short	(.L_19 - .L_18)
	.align		4
.L_18:
        /*0004*/ 	.word	index@(_ZN7cutlass13device_kernelINS_4gemm6kernel13GemmUniversalIN4cute5tupleIJiiiiEEENS1_10collective13CollectiveMmaINS1_35MainloopSm100TmaUmmaWarpSpecializedILi41ELi2ELi4ENS5_IJNS4_1CILi2EEENSA_ILi1EEESC_EEEEENS5_IJNSA_ILi256EEENSA_ILi64EEENSA_ILi32EEEEEENS_12float_e4m3_tENS5_IJlSC_lEEESJ_SK_NS4_8TiledMMAINS4_8MMA_AtomIJNS4_10MMA_TraitsINS4_25SM100_MMA_F8F6F4_2x1SM_SSEJSJ_SJ_fSF_SG_NS4_17integral_constantINS4_4UMMA5MajorELSR_0EEESS_NSP_INSQ_7ScaleInELST_0EEESU_EEEEEENS4_6LayoutINS5_IJSC_SC_SC_EEENS5_IJNSA_ILi0EEESZ_SZ_EEEEENS5_IJNS4_10UnderscoreES12_S12_EEEEENS4_18SM100_TMA_2SM_LOADENS4_14ComposedLayoutINS4_7SwizzleILi1ELi4ELi3EEENS4_18smem_ptr_flag_bitsILi8EEENSX_INS5_IJNSA_ILi8EEESH_EEENS5_IJSH_SC_EEEEEEEvNS4_8identityES15_S1F_vS1G_EENS_8epilogue10collective18CollectiveEpilogueINS1I_23Sm100TmaWarpSpecializedILi1ELi1ELi64ELb0ELb0EEEJNS5_IJNSA_ILi128EEESG_SH_EEENS5_IJNSX_IS1N_SC_EENSX_ISG_SC_EEEEESJ_SK_SJ_SK_NS1I_6fusion15FusionCallbacksIS1M_NS1S_17LinearCombinationISJ_fSJ_fLNS_15FloatRoundStyleE2EEES1O_S1R_JEEENS4_5SM1004TMEM4LOAD26SM100_TMEM_LOAD_32dp32b64xENS4_13SM90_TMA_LOADENS16_INS17_ILi2ELi4ELi3EEES1A_NSX_INS5_IJS1B_SG_EEENS5_IJSG_SC_EEEEEEENS4_39AutoVectorizingCopyWithAssumedAlignmentILi128EEENS4_14SM90_TMA_STOREES27_S29_S29_EEEvvEEEEvNT_6ParamsE)
        /*0008*/ 	.word	0x000000c2


	//----- nvinfo : EIATTR_FRAME_SIZE
	.align		4
.L_19:
        /*000c*/ 	.byte	0x04, 0x11
        /*000e*/ 	.short	(.L_21 - .L_20)
	.align		4
.L_20:
        /*0010*/ 	.word	index@($__internal_2_$__cuda_sm10x_tcgen05_guardrail_trap_unallocated_columns_being_dealloced)
        /*0014*/ 	.word	0x00000000


	//----- nvinfo : EIATTR_FRAME_SIZE
	.align		4
.L_21:
        /*0018*/ 	.byte	0x04, 0x11
        /*001a*/ 	.short	(.L_23 - .L_22)
	.align		4
.L_22:
        /*001c*/ 	.word	index@($__internal_1_$__cuda_sm10x_tcgen05_guardrail_trap_phase_invalid_during_alloc)
        /*0020*/ 	.word	0x00000000


	//----- nvinfo : EIATTR_FRAME_SIZE
	.align		4
.L_23:
        /*0024*/ 	.byte	0x04, 0x11
        /*0026*/ 	.short	(.L_25 - .L_24)
	.align		4
.L_24:
        /*0028*/ 	.word	index@($__internal_0_$__cuda_sm10x_tcgen05_guardrail_trap_col_being_dealloced_not_returned_by_alloc)
        /*002c*/ 	.word	0x00000000


	//----- nvinfo : EIATTR_FRAME_SIZE
	.align		4
.L_25:
        /*0030*/ 	.byte	0x04, 0x11
        /*0032*/ 	.short	(.L_27 - .L_26)
	.align		4
.L_26:
        /*0034*/ 	.word	index@(_ZN7cutlass13device_kernelINS_4gemm6kernel13GemmUniversalIN4cute5tupleIJiiiiEEENS1_10collective13CollectiveMmaINS1_35MainloopSm100TmaUmmaWarpSpecializedILi41ELi2ELi4ENS5_IJNS4_1CILi2EEENSA_ILi1EEESC_EEEEENS5_IJNSA_ILi256EEENSA_ILi64EEENSA_ILi32EEEEEENS_12float_e4m3_tENS5_IJlSC_lEEESJ_SK_NS4_8TiledMMAINS4_8MMA_AtomIJNS4_10MMA_TraitsINS4_25SM100_MMA_F8F6F4_2x1SM_SSEJSJ_SJ_fSF_SG_NS4_17integral_constantINS4_4UMMA5MajorELSR_0EEESS_NSP_INSQ_7ScaleInELST_0EEESU_EEEEEENS4_6LayoutINS5_IJSC_SC_SC_EEENS5_IJNSA_ILi0EEESZ_SZ_EEEEENS5_IJNS4_10UnderscoreES12_S12_EEEEENS4_18SM100_TMA_2SM_LOADENS4_14ComposedLayoutINS4_7SwizzleILi1ELi4ELi3EEENS4_18smem_ptr_flag_bitsILi8EEENSX_INS5_IJNSA_ILi8EEESH_EEENS5_IJSH_SC_EEEEEEEvNS4_8identityES15_S1F_vS1G_EENS_8epilogue10collective18CollectiveEpilogueINS1I_23Sm100TmaWarpSpecializedILi1ELi1ELi64ELb0ELb0EEEJNS5_IJNSA_ILi128EEESG_SH_EEENS5_IJNSX_IS1N_SC_EENSX_ISG_SC_EEEEESJ_SK_SJ_SK_NS1I_6fusion15FusionCallbacksIS1M_NS1S_17LinearCombinationISJ_fSJ_fLNS_15FloatRoundStyleE2EEES1O_S1R_JEEENS4_5SM1004TMEM4LOAD26SM100_TMEM_LOAD_32dp32b64xENS4_13SM90_TMA_LOADENS16_INS17_ILi2ELi4ELi3EEES1A_NSX_INS5_IJS1B_SG_EEENS5_IJSG_SC_EEEEEEENS4_39AutoVectorizingCopyWithAssumedAlignmentILi128EEENS4_14SM90_TMA_STOREES27_S29_S29_EEEvvEEEEvNT_6ParamsE)
        /*0038*/ 	.word	0x00000000


	//----- nvinfo : EIATTR_MIN_STACK_SIZE
	.align		4
.L_27:
        /*003c*/ 	.byte	0x04, 0x12
        /*003e*/ 	.short	(.L_29 - .L_28)
	.align		4
.L_28:
        /*0040*/ 	.word	index@(_ZN7cutlass13device_kernelINS_4gemm6kernel13GemmUniversalIN4cute5tupleIJiiiiEEENS1_10collective13CollectiveMmaINS1_35MainloopSm100TmaUmmaWarpSpecializedILi41ELi2ELi4ENS5_IJNS4_1CILi2EEENSA_ILi1EEESC_EEEEENS5_IJNSA_ILi256EEENSA_ILi64EEENSA_ILi32EEEEEENS_12float_e4m3_tENS5_IJlSC_lEEESJ_SK_NS4_8TiledMMAINS4_8MMA_AtomIJNS4_10MMA_TraitsINS4_25SM100_MMA_F8F6F4_2x1SM_SSEJSJ_SJ_fSF_SG_NS4_17integral_constantINS4_4UMMA5MajorELSR_0EEESS_NSP_INSQ_7ScaleInELST_0EEESU_EEEEEENS4_6LayoutINS5_IJSC_SC_SC_EEENS5_IJNSA_ILi0EEESZ_SZ_EEEEENS5_IJNS4_10UnderscoreES12_S12_EEEEENS4_18SM100_TMA_2SM_LOADENS4_14ComposedLayoutINS4_7SwizzleILi1ELi4ELi3EEENS4_18smem_ptr_flag_bitsILi8EEENSX_INS5_IJNSA_ILi8EEESH_EEENS5_IJSH_SC_EEEEEEEvNS4_8identityES15_S1F_vS1G_EENS_8epilogue10collective18CollectiveEpilogueINS1I_23Sm100TmaWarpSpecializedILi1ELi1ELi64ELb0ELb0EEEJNS5_IJNSA_ILi128EEESG_SH_EEENS5_IJNSX_IS1N_SC_EENSX_ISG_SC_EEEEESJ_SK_SJ_SK_NS1I_6fusion15FusionCallbacksIS1M_NS1S_17LinearCombinationISJ_fSJ_fLNS_15FloatRoundStyleE2EEES1O_S1R_JEEENS4_5SM1004TMEM4LOAD26SM100_TMEM_LOAD_32dp32b64xENS4_13SM90_TMA_LOADENS16_INS17_ILi2ELi4ELi3EEES1A_NSX_INS5_IJS1B_SG_EEENS5_IJSG_SC_EEEEEEENS4_39AutoVectorizingCopyWithAssumedAlignmentILi128EEENS4_14SM90_TMA_STOREES27_S29_S29_EEEvvEEEEvNT_6ParamsE)
        /*0044*/ 	.word	0x00000000
.L_29:


//--------------------- .nv.compat                --------------------------
	.section	.nv.compat,"",@"SHT_CUDA_COMPAT_INFO"
	.align	4
        /*0000*/ 	.byte	0x02, 0x09, 0x01, 0x00, 0x02, 0x02, 0x02, 0x00, 0x02, 0x05, 0x05, 0x00, 0x03, 0x07, 0x01, 0x01
        /*0010*/ 	.byte	0x02, 0x03, 0x01, 0x00, 0x02, 0x06, 0x01, 0x00, 0x04, 0x0b, 0x08, 0x00, 0x09, 0x00, 0x00, 0x00
        /*0020*/ 	.byte	0x00, 0x00, 0x00, 0x00


//--------------------- .nv.info._ZN7cutlass13device_kernelINS_4gemm6kernel13GemmUniversalIN4cute5tupleIJiiiiEEENS1_10collective13CollectiveMmaINS1_35MainloopSm100TmaUmmaWarpSpecializedILi41ELi2ELi4ENS5_IJNS4_1CILi2EEENSA_ILi1EEESC_EEEEENS5_IJNSA_ILi256EEENSA_ILi64EEENSA_ILi32EEEEEENS_12float_e4m3_tENS5_IJlSC_lEEESJ_SK_NS4_8TiledMMAINS4_8MMA_AtomIJNS4_10MMA_TraitsINS4_25SM100_MMA_F8F6F4_2x1SM_SSEJSJ_SJ_fSF_SG_NS4_17integral_constantINS4_4UMMA5MajorELSR_0EEESS_NSP_INSQ_7ScaleInELST_0EEESU_EEEEEENS4_6LayoutINS5_IJSC_SC_SC_EEENS5_IJNSA_ILi0EEESZ_SZ_EEEEENS5_IJNS4_10UnderscoreES12_S12_EEEEENS4_18SM100_TMA_2SM_LOADENS4_14ComposedLayoutINS4_7SwizzleILi1ELi4ELi3EEENS4_18smem_ptr_flag_bitsILi8EEENSX_INS5_IJNSA_ILi8EEESH_EEENS5_IJSH_SC_EEEEEEEvNS4_8identityES15_S1F_vS1G_EENS_8epilogue10collective18CollectiveEpilogueINS1I_23Sm100TmaWarpSpecializedILi1ELi1ELi64ELb0ELb0EEEJNS5_IJNSA_ILi128EEESG_SH_EEENS5_IJNSX_IS1N_SC_EENSX_ISG_SC_EEEEESJ_SK_SJ_SK_NS1I_6fusion15FusionCallbacksIS1M_NS1S_17LinearCombinationISJ_fSJ_fLNS_15FloatRoundStyleE2EEES1O_S1R_JEEENS4_5SM1004TMEM4LOAD26SM100_TMEM_LOAD_32dp32b64xENS4_13SM90_TMA_LOADENS16_INS17_ILi2ELi4ELi3EEES1A_NSX_INS5_IJS1B_SG_EEENS5_IJSG_SC_EEEEEEENS4_39AutoVectorizingCopyWithAssumedAlignmentILi128EEENS4_14SM90_TMA_STOREES27_S29_S29_EEEvvEEEEvNT_6ParamsE --------------------------
	.section	.nv.info._ZN7cutlass13device_kernelINS_4gemm6kernel13GemmUniversalIN4cute5tupleIJiiiiEEENS1_10collective13CollectiveMmaINS1_35MainloopSm100TmaUmmaWarpSpecializedILi41ELi2ELi4ENS5_IJNS4_1CILi2EEENSA_ILi1EEESC_EEEEENS5_IJNSA_ILi256EEENSA_ILi64EEENSA_ILi32EEEEEENS_12float_e4m3_tENS5_IJlSC_lEEESJ_SK_NS4_8TiledMMAINS4_8MMA_AtomIJNS4_10MMA_TraitsINS4_25SM100_MMA_F8F6F4_2x1SM_SSEJSJ_SJ_fSF_SG_NS4_17integral_constantINS4_4UMMA5MajorELSR_0EEESS_NSP_INSQ_7ScaleInELST_0EEESU_EEEEEENS4_6LayoutINS5_IJSC_SC_SC_EEENS5_IJNSA_ILi0EEESZ_SZ_EEEEENS5_IJNS4_10UnderscoreES12_S12_EEEEENS4_18SM100_TMA_2SM_LOADENS4_14ComposedLayoutINS4_7SwizzleILi1ELi4ELi3EEENS4_18smem_ptr_flag_bitsILi8EEENSX_INS5_IJNSA_ILi8EEESH_EEENS5_IJSH_SC_EEEEEEEvNS4_8identityES15_S1F_vS1G_EENS_8epilogue10collective18CollectiveEpilogueINS1I_23Sm100TmaWarpSpecializedILi1ELi1ELi64ELb0ELb0EEEJNS5_IJNSA_ILi128EEESG_SH_EEENS5_IJNSX_IS1N_SC_EENSX_ISG_SC_EEEEESJ_SK_SJ_SK_NS1I_6fusion15FusionCallbacksIS1M_NS1S_17LinearCombinationISJ_fSJ_fLNS_15FloatRoundStyleE2EEES1O_S1R_JEEENS4_5SM1004TMEM4LOAD26SM100_TMEM_LOAD_32dp32b64xENS4_13SM90_TMA_LOADENS16_INS17_ILi2ELi4ELi3EEES1A_NSX_INS5_IJS1B_SG_EEENS5_IJSG_SC_EEEEEEENS4_39AutoVectorizingCopyWithAssumedAlignmentILi128EEENS4_14SM90_TMA_STOREES27_S29_S29_EEEvvEEEEvNT_6ParamsE,"",@"SHT_CUDA_INFO"
	.sectionflags	@""
	.align	4


	//----- nvinfo : EIATTR_CUDA_API_VERSION
	.align		4
        /*0000*/ 	.byte	0x04, 0x37
        /*0002*/ 	.short	(.L_31 - .L_30)
.L_30:
        /*0004*/ 	.word	0x00000082


	//----- nvinfo : EIATTR_KPARAM_INFO
	.align		4
.L_31:
        /*0008*/ 	.byte	0x04, 0x17
        /*000a*/ 	.short	(.L_33 - .L_32)
.L_32:
        /*000c*/ 	.word	0x00000000
        /*0010*/ 	.short	0x0000
        /*0012*/ 	.short	0x0000
        /*0014*/ 	.byte	0x00, 0xf0, 0x01, 0x20


	//----- nvinfo : EIATTR_AT_ENTRY_FRAGMENTS
	.align		4
.L_33:
        /*0018*/ 	.byte	0x04, 0x4f
        /*001a*/ 	.short	(.L_35 - .L_34)


	//   ....[0]....
.L_34:
        /*001c*/ 	.word	0x00000007


	//----- nvinfo : EIATTR_RESERVED_SMEM_USED
	.align		4
.L_35:
        /*0020*/ 	.byte	0x01, 0x41
	.zero		2


	//----- nvinfo : EIATTR_SPARSE_MMA_MASK
	.align		4
        /*0024*/ 	.byte	0x03, 0x50
        /*0026*/ 	.short	0x0000


	//----- nvinfo : EIATTR_TCGEN05_2CTA_USED
	.align		4
        /*0028*/ 	.byte	0x01, 0x52
	.zero		2


	//----- nvinfo : EIATTR_MAXREG_COUNT
	.align		4
        /*002c*/ 	.byte	0x03, 0x1b
        /*002e*/ 	.short	0x00ff


	//----- nvinfo : EIATTR_NUM_BARRIERS
	.align		4
        /*0030*/ 	.byte	0x02, 0x4c
        /*0032*/ 	.byte	0x07
	.zero		1


	//----- nvinfo : EIATTR_EXTERNS
	.align		4
        /*0034*/ 	.byte	0x04, 0x0f
        /*0036*/ 	.short	(.L_37 - .L_36)


	//   ....[0]....
	.align		4
.L_36:
        /*0038*/ 	.word	index@(__assertfail)


	//----- nvinfo : EIATTR_MERCURY_ISA_VERSION
	.align		4
.L_37:
        /*003c*/ 	.byte	0x03, 0x5f
        /*003e*/ 	.short	0x0101


	//----- nvinfo : EIATTR_INT_WARP_WIDE_INSTR_OFFSETS
	.align		4
        /*0040*/ 	.byte	0x04, 0x31
        /*0042*/ 	.short	(.L_39 - .L_38)


	//   ....[0]....
.L_38:
        /*0044*/ 	.word	0x00001180


	//   ....[1]....
        /*0048*/ 	.word	0x00001220


	//   ....[2]....
        /*004c*/ 	.word	0x00002580


	//   ....[3]....
        /*0050*/ 	.word	0x000057e0


	//   ....[4]....
        /*0054*/ 	.word	0x00005800


	//   ....[5]....
        /*0058*/ 	.word	0x00005830


	//   ....[6]....
        /*005c*/ 	.word	0x00006240


	//   ....[7]....
        /*0060*/ 	.word	0x00006360


	//----- nvinfo : EIATTR_COOP_GROUP_MASK_REGIDS
	.align		4
.L_39:
        /*0064*/ 	.byte	0x04, 0x29
        /*0066*/ 	.short	(.L_41 - .L_40)


	//   ....[0]....
.L_40:
        /*0068*/ 	.word	0xffffffff


	//   ....[1]....
        /*006c*/ 	.word	0xffffffff


	//   ....[2]....
        /*0070*/ 	.word	0xffffffff


	//   ....[3]....
        /*0074*/ 	.word	0xffffffff


	//   ....[4]....
        /*0078*/ 	.word	0xffffffff


	//   ....[5]....
        /*007c*/ 	.word	0xffffffff


	//   ....[6]....
        /*0080*/ 	.word	0xffffffff


	//   ....[7]....
        /*0084*/ 	.word	0xffffffff


	//   ....[8]....
        /*0088*/ 	.word	0xffffffff


	//   ....[9]....
        /*008c*/ 	.word	0xffffffff


	//   ....[10]....
        /*0090*/ 	.word	0xffffffff


	//   ....[11]....
        /*0094*/ 	.word	0xffffffff


	//   ....[12]....
        /*0098*/ 	.word	0xffffffff


	//   ....[13]....
        /*009c*/ 	.word	0xffffffff


	//----- nvinfo : EIATTR_COOP_GROUP_INSTR_OFFSETS
	.align		4
.L_41:
        /*00a0*/ 	.byte	0x04, 0x28
        /*00a2*/ 	.short	(.L_43 - .L_42)


	//   ....[0]....
.L_42:
        /*00a4*/ 	.word	0x000000c0


	//   ....[1]....
        /*00a8*/ 	.word	0x00000500


	//   ....[2]....
        /*00ac*/ 	.word	0x00000b50


	//   ....[3]....
        /*00b0*/ 	.word	0x00000c80


	//   ....[4]....
        /*00b4*/ 	.word	0x00000d70


	//   ....[5]....
        /*00b8*/ 	.word	0x00000ed0


	//   ....[6]....
        /*00bc*/ 	.word	0x00001060


	//   ....[7]....
        /*00c0*/ 	.word	0x000012a0


	//   ....[8]....
        /*00c4*/ 	.word	0x00002460


	//   ....[9]....
        /*00c8*/ 	.word	0x00004710


	//   ....[10]....
        /*00cc*/ 	.word	0x00004be0


	//   ....[11]....
        /*00d0*/ 	.word	0x00004c10


	//   ....[12]....
        /*00d4*/ 	.word	0x000056e0


	//   ....[13]....
        /*00d8*/ 	.word	0x000058f0


	//----- nvinfo : EIATTR_VRC_CTA_INIT_COUNT
	.align		4
.L_43:
        /*00dc*/ 	.byte	0x02, 0x4a
        /*00de*/ 	.byte	0x80
	.zero		1


	//----- nvinfo : EIATTR_SYSCALL_OFFSETS
	.align		4
        /*00e0*/ 	.byte	0x04, 0x46
        /*00e2*/ 	.short	(.L_45 - .L_44)


	//   ....[0]....
.L_44:
        /*00e4*/ 	.word	0x00006d20


	//   ....[1]....
        /*00e8*/ 	.word	0x00006e60


	//   ....[2]....
        /*00ec*/ 	.word	0x00007600


	//----- nvinfo : EIATTR_MBARRIER_INSTR_OFFSETS
	.align		4
.L_45:
        /*00f0*/ 	.byte	0x04, 0x39
        /*00f2*/ 	.short	(.L_47 - .L_46)


	//   ....[0]....
.L_46:
        /*00f4*/ 	.word	0x00000610
        /*00f8*/ 	.word	0x000000ff
        /*00fc*/ 	.word	0x00000000
        /*0100*/ 	.short	0x0100
        /*0102*/ 	.byte	0x08
	.zero		1


	//   ....[1]....
        /*0104*/ 	.word	0x00000620
        /*0108*/ 	.word	0x000000ff
        /*010c*/ 	.word	0x00000148
        /*0110*/ 	.short	0x0100
        /*0112*/ 	.byte	0x08
	.zero		1


	//   ....[2]....
        /*0114*/ 	.word	0x00000630
        /*0118*/ 	.word	0x000000ff
        /*011c*/ 	.word	0x00000008
        /*0120*/ 	.short	0x0100
        /*0122*/ 	.byte	0x08
	.zero		1


	//   ....[3]....
        /*0124*/ 	.word	0x00000640
        /*0128*/ 	.word	0x000000ff
        /*012c*/ 	.word	0x00000150
        /*0130*/ 	.short	0x0100
        /*0132*/ 	.byte	0x08
	.zero		1


	//   ....[4]....
        /*0134*/ 	.word	0x00000650
        /*0138*/ 	.word	0x000000ff
        /*013c*/ 	.word	0x00000010
        /*0140*/ 	.short	0x0100
        /*0142*/ 	.byte	0x08
	.zero		1


	//   ....[5]....
        /*0144*/ 	.word	0x00000660
        /*0148*/ 	.word	0x000000ff
        /*014c*/ 	.word	0x00000158
        /*0150*/ 	.short	0x0100
        /*0152*/ 	.byte	0x08
	.zero		1


	//   ....[6]....
        /*0154*/ 	.word	0x00000670
        /*0158*/ 	.word	0x000000ff
        /*015c*/ 	.word	0x00000018
        /*0160*/ 	.short	0x0100
        /*0162*/ 	.byte	0x08
	.zero		1


	//   ....[7]....
        /*0164*/ 	.word	0x00000680
        /*0168*/ 	.word	0x000000ff
        /*016c*/ 	.word	0x00000160
        /*0170*/ 	.short	0x0100
        /*0172*/ 	.byte	0x08
	.zero		1


	//   ....[8]....
        /*0174*/ 	.word	0x00000690
        /*0178*/ 	.word	0x000000ff
        /*017c*/ 	.word	0x00000020
        /*0180*/ 	.short	0x0100
        /*0182*/ 	.byte	0x08
	.zero		1


	//   ....[9]....
        /*0184*/ 	.word	0x000006a0
        /*0188*/ 	.word	0x000000ff
        /*018c*/ 	.word	0x00000168
        /*0190*/ 	.short	0x0100
        /*0192*/ 	.byte	0x08
	.zero		1


	//   ....[10]....
        /*0194*/ 	.word	0x000006b0
        /*0198*/ 	.word	0x000000ff
        /*019c*/ 	.word	0x00000028
        /*01a0*/ 	.short	0x0100
        /*01a2*/ 	.byte	0x08
	.zero		1


	//   ....[11]....
        /*01a4*/ 	.word	0x000006c0
        /*01a8*/ 	.word	0x000000ff
        /*01ac*/ 	.word	0x00000170
        /*01b0*/ 	.short	0x0100
        /*01b2*/ 	.byte	0x08
	.zero		1


	//   ....[12]....
        /*01b4*/ 	.word	0x000006d0
        /*01b8*/ 	.word	0x000000ff
        /*01bc*/ 	.word	0x00000030
        /*01c0*/ 	.short	0x0100
        /*01c2*/ 	.byte	0x08
	.zero		1


	//   ....[13]....
        /*01c4*/ 	.word	0x000006e0
        /*01c8*/ 	.word	0x000000ff
        /*01cc*/ 	.word	0x00000178
        /*01d0*/ 	.short	0x0100
        /*01d2*/ 	.byte	0x08
	.zero		1


	//   ....[14]....
        /*01d4*/ 	.word	0x000006f0
        /*01d8*/ 	.word	0x000000ff
        /*01dc*/ 	.word	0x00000038
        /*01e0*/ 	.short	0x0100
        /*01e2*/ 	.byte	0x08
	.zero		1


	//   ....[15]....
        /*01e4*/ 	.word	0x00000700
        /*01e8*/ 	.word	0x000000ff
        /*01ec*/ 	.word	0x00000180
        /*01f0*/ 	.short	0x0100
        /*01f2*/ 	.byte	0x08
	.zero		1


	//   ....[16]....
        /*01f4*/ 	.word	0x00000710
        /*01f8*/ 	.word	0x000000ff
        /*01fc*/ 	.word	0x00000040
        /*0200*/ 	.short	0x0100
        /*0202*/ 	.byte	0x08
	.zero		1


	//   ....[17]....
        /*0204*/ 	.word	0x00000720
        /*0208*/ 	.word	0x000000ff
        /*020c*/ 	.word	0x00000188
        /*0210*/ 	.short	0x0100
        /*0212*/ 	.byte	0x08
	.zero		1


	//   ....[18]....
        /*0214*/ 	.word	0x00000730
        /*0218*/ 	.word	0x000000ff
        /*021c*/ 	.word	0x00000048
        /*0220*/ 	.short	0x0100
        /*0222*/ 	.byte	0x08
	.zero		1


	//   ....[19]....
        /*0224*/ 	.word	0x00000740
        /*0228*/ 	.word	0x000000ff
        /*022c*/ 	.word	0x00000190
        /*0230*/ 	.short	0x0100
        /*0232*/ 	.byte	0x08
	.zero		1


	//   ....[20]....
        /*0234*/ 	.word	0x00000750
        /*0238*/ 	.word	0x000000ff
        /*023c*/ 	.word	0x00000050
        /*0240*/ 	.short	0x0100
        /*0242*/ 	.byte	0x08
	.zero		1


	//   ....[21]....
        /*0244*/ 	.word	0x00000760
        /*0248*/ 	.word	0x000000ff
        /*024c*/ 	.word	0x00000198
        /*0250*/ 	.short	0x0100
        /*0252*/ 	.byte	0x08
	.zero		1


	//   ....[22]....
        /*0254*/ 	.word	0x00000770
        /*0258*/ 	.word	0x000000ff
        /*025c*/ 	.word	0x00000058
        /*0260*/ 	.short	0x0100
        /*0262*/ 	.byte	0x08
	.zero		1


	//   ....[23]....
        /*0264*/ 	.word	0x00000780
        /*0268*/ 	.word	0x000000ff
        /*026c*/ 	.word	0x000001a0
        /*0270*/ 	.short	0x0100
        /*0272*/ 	.byte	0x08
	.zero		1


	//   ....[24]....
        /*0274*/ 	.word	0x00000790
        /*0278*/ 	.word	0x000000ff
        /*027c*/ 	.word	0x00000060
        /*0280*/ 	.short	0x0100
        /*0282*/ 	.byte	0x08
	.zero		1


	//   ....[25]....
        /*0284*/ 	.word	0x000007a0
        /*0288*/ 	.word	0x000000ff
        /*028c*/ 	.word	0x000001a8
        /*0290*/ 	.short	0x0100
        /*0292*/ 	.byte	0x08
	.zero		1


	//   ....[26]....
        /*0294*/ 	.word	0x000007b0
        /*0298*/ 	.word	0x000000ff
        /*029c*/ 	.word	0x00000068
        /*02a0*/ 	.short	0x0100
        /*02a2*/ 	.byte	0x08
	.zero		1


	//   ....[27]....
        /*02a4*/ 	.word	0x000007c0
        /*02a8*/ 	.word	0x000000ff
        /*02ac*/ 	.word	0x000001b0
        /*02b0*/ 	.short	0x0100
        /*02b2*/ 	.byte	0x08
	.zero		1


	//   ....[28]....
        /*02b4*/ 	.word	0x000007d0
        /*02b8*/ 	.word	0x000000ff
        /*02bc*/ 	.word	0x00000070
        /*02c0*/ 	.short	0x0100
        /*02c2*/ 	.byte	0x08
	.zero		1


	//   ....[29]....
        /*02c4*/ 	.word	0x000007e0
        /*02c8*/ 	.word	0x000000ff
        /*02cc*/ 	.word	0x000001b8
        /*02d0*/ 	.short	0x0100
        /*02d2*/ 	.byte	0x08
	.zero		1


	//   ....[30]....
        /*02d4*/ 	.word	0x000007f0
        /*02d8*/ 	.word	0x000000ff
        /*02dc*/ 	.word	0x00000078
        /*02e0*/ 	.short	0x0100
        /*02e2*/ 	.byte	0x08
	.zero		1


	//   ....[31]....
        /*02e4*/ 	.word	0x00000800
        /*02e8*/ 	.word	0x000000ff
        /*02ec*/ 	.word	0x000001c0
        /*02f0*/ 	.short	0x0100
        /*02f2*/ 	.byte	0x08
	.zero		1


	//   ....[32]....
        /*02f4*/ 	.word	0x00000810
        /*02f8*/ 	.word	0x000000ff
        /*02fc*/ 	.word	0x00000080
        /*0300*/ 	.short	0x0100
        /*0302*/ 	.byte	0x08
	.zero		1


	//   ....[33]....
        /*0304*/ 	.word	0x00000820
        /*0308*/ 	.word	0x000000ff
        /*030c*/ 	.word	0x000001c8
        /*0310*/ 	.short	0x0100
        /*0312*/ 	.byte	0x08
	.zero		1


	//   ....[34]....
        /*0314*/ 	.word	0x00000830
        /*0318*/ 	.word	0x000000ff
        /*031c*/ 	.word	0x00000088
        /*0320*/ 	.short	0x0100
        /*0322*/ 	.byte	0x08
	.zero		1


	//   ....[35]....
        /*0324*/ 	.word	0x00000840
        /*0328*/ 	.word	0x000000ff
        /*032c*/ 	.word	0x000001d0
        /*0330*/ 	.short	0x0100
        /*0332*/ 	.byte	0x08
	.zero		1


	//   ....[36]....
        /*0334*/ 	.word	0x00000850
        /*0338*/ 	.word	0x000000ff
        /*033c*/ 	.word	0x00000090
        /*0340*/ 	.short	0x0100
        /*0342*/ 	.byte	0x08
	.zero		1


	//   ....[37]....
        /*0344*/ 	.word	0x00000860
        /*0348*/ 	.word	0x000000ff
        /*034c*/ 	.word	0x000001d8
        /*0350*/ 	.short	0x0100
        /*0352*/ 	.byte	0x08
	.zero		1


	//   ....[38]....
        /*0354*/ 	.word	0x00000870
        /*0358*/ 	.word	0x000000ff
        /*035c*/ 	.word	0x00000098
        /*0360*/ 	.short	0x0100
        /*0362*/ 	.byte	0x08
	.zero		1


	//   ....[39]....
        /*0364*/ 	.word	0x00000880
        /*0368*/ 	.word	0x000000ff
        /*036c*/ 	.word	0x000001e0
        /*0370*/ 	.short	0x0100
        /*0372*/ 	.byte	0x08
	.zero		1


	//   ....[40]....
        /*0374*/ 	.word	0x00000890
        /*0378*/ 	.word	0x000000ff
        /*037c*/ 	.word	0x000000a0
        /*0380*/ 	.short	0x0100
        /*0382*/ 	.byte	0x08
	.zero		1


	//   ....[41]....
        /*0384*/ 	.word	0x000008a0
        /*0388*/ 	.word	0x000000ff
        /*038c*/ 	.word	0x000001e8
        /*0390*/ 	.short	0x0100
        /*0392*/ 	.byte	0x08
	.zero		1


	//   ....[42]....
        /*0394*/ 	.word	0x000008b0
        /*0398*/ 	.word	0x000000ff
        /*039c*/ 	.word	0x000000a8
        /*03a0*/ 	.short	0x0100
        /*03a2*/ 	.byte	0x08
	.zero		1


	//   ....[43]....
        /*03a4*/ 	.word	0x000008c0
        /*03a8*/ 	.word	0x000000ff
        /*03ac*/ 	.word	0x000001f0
        /*03b0*/ 	.short	0x0100
        /*03b2*/ 	.byte	0x08
	.zero		1


	//   ....[44]....
        /*03b4*/ 	.word	0x000008d0
        /*03b8*/ 	.word	0x000000ff
        /*03bc*/ 	.word	0x000000b0
        /*03c0*/ 	.short	0x0100
        /*03c2*/ 	.byte	0x08
	.zero		1


	//   ....[45]....
        /*03c4*/ 	.word	0x000008e0
        /*03c8*/ 	.word	0x000000ff
        /*03cc*/ 	.word	0x000001f8
        /*03d0*/ 	.short	0x0100
        /*03d2*/ 	.byte	0x08
	.zero		1


	//   ....[46]....
        /*03d4*/ 	.word	0x000008f0
        /*03d8*/ 	.word	0x000000ff
        /*03dc*/ 	.word	0x000000b8
        /*03e0*/ 	.short	0x0100
        /*03e2*/ 	.byte	0x08
	.zero		1


	//   ....[47]....
        /*03e4*/ 	.word	0x00000900
        /*03e8*/ 	.word	0x000000ff
        /*03ec*/ 	.word	0x00000200
        /*03f0*/ 	.short	0x0100
        /*03f2*/ 	.byte	0x08
	.zero		1


	//   ....[48]....
        /*03f4*/ 	.word	0x00000910
        /*03f8*/ 	.word	0x000000ff
        /*03fc*/ 	.word	0x000000c0
        /*0400*/ 	.short	0x0100
        /*0402*/ 	.byte	0x08
	.zero		1


	//   ....[49]....
        /*0404*/ 	.word	0x00000920
        /*0408*/ 	.word	0x000000ff
        /*040c*/ 	.word	0x00000208
        /*0410*/ 	.short	0x0100
        /*0412*/ 	.byte	0x08
	.zero		1


	//   ....[50]....
        /*0414*/ 	.word	0x00000930
        /*0418*/ 	.word	0x000000ff
        /*041c*/ 	.word	0x000000c8
        /*0420*/ 	.short	0x0100
        /*0422*/ 	.byte	0x08
	.zero		1


	//   ....[51]....
        /*0424*/ 	.word	0x00000940
        /*0428*/ 	.word	0x000000ff
        /*042c*/ 	.word	0x00000210
        /*0430*/ 	.short	0x0100
        /*0432*/ 	.byte	0x08
	.zero		1


	//   ....[52]....
        /*0434*/ 	.word	0x00000950
        /*0438*/ 	.word	0x000000ff
        /*043c*/ 	.word	0x000000d0
        /*0440*/ 	.short	0x0100
        /*0442*/ 	.byte	0x08
	.zero		1


	//   ....[53]....
        /*0444*/ 	.word	0x00000960
        /*0448*/ 	.word	0x000000ff
        /*044c*/ 	.word	0x00000218
        /*0450*/ 	.short	0x0100
        /*0452*/ 	.byte	0x08
	.zero		1


	//   ....[54]....
        /*0454*/ 	.word	0x00000970
        /*0458*/ 	.word	0x000000ff
        /*045c*/ 	.word	0x000000d8
        /*0460*/ 	.short	0x0100
        /*0462*/ 	.byte	0x08
	.zero		1


	//   ....[55]....
        /*0464*/ 	.word	0x00000980
        /*0468*/ 	.word	0x000000ff
        /*046c*/ 	.word	0x00000220
        /*0470*/ 	.short	0x0100
        /*0472*/ 	.byte	0x08
	.zero		1


	//   ....[56]....
        /*0474*/ 	.word	0x00000990
        /*0478*/ 	.word	0x000000ff
        /*047c*/ 	.word	0x000000e0
        /*0480*/ 	.short	0x0100
        /*0482*/ 	.byte	0x08
	.zero		1


	//   ....[57]....
        /*0484*/ 	.word	0x000009a0
        /*0488*/ 	.word	0x000000ff
        /*048c*/ 	.word	0x00000228
        /*0490*/ 	.short	0x0100
        /*0492*/ 	.byte	0x08
	.zero		1


	//   ....[58]....
        /*0494*/ 	.word	0x000009b0
        /*0498*/ 	.word	0x000000ff
        /*049c*/ 	.word	0x000000e8
        /*04a0*/ 	.short	0x0100
        /*04a2*/ 	.byte	0x08
	.zero		1


	//   ....[59]....
        /*04a4*/ 	.word	0x000009c0
        /*04a8*/ 	.word	0x000000ff
        /*04ac*/ 	.word	0x00000230
        /*04b0*/ 	.short	0x0100
        /*04b2*/ 	.byte	0x08
	.zero		1


	//   ....[60]....
        /*04b4*/ 	.word	0x000009d0
        /*04b8*/ 	.word	0x000000ff
        /*04bc*/ 	.word	0x000000f0
        /*04c0*/ 	.short	0x0100
        /*04c2*/ 	.byte	0x08
	.zero		1


	//   ....[61]....
        /*04c4*/ 	.word	0x000009e0
        /*04c8*/ 	.word	0x000000ff
        /*04cc*/ 	.word	0x00000238
        /*04d0*/ 	.short	0x0100
        /*04d2*/ 	.byte	0x08
	.zero		1


	//   ....[62]....
        /*04d4*/ 	.word	0x000009f0
        /*04d8*/ 	.word	0x000000ff
        /*04dc*/ 	.word	0x000000f8
        /*04e0*/ 	.short	0x0100
        /*04e2*/ 	.byte	0x08
	.zero		1


	//   ....[63]....
        /*04e4*/ 	.word	0x00000a00
        /*04e8*/ 	.word	0x000000ff
        /*04ec*/ 	.word	0x00000240
        /*04f0*/ 	.short	0x0100
        /*04f2*/ 	.byte	0x08
	.zero		1


	//   ....[64]....
        /*04f4*/ 	.word	0x00000a10
        /*04f8*/ 	.word	0x000000ff
        /*04fc*/ 	.word	0x00000100
        /*0500*/ 	.short	0x0100
        /*0502*/ 	.byte	0x08
	.zero		1


	//   ....[65]....
        /*0504*/ 	.word	0x00000a20
        /*0508*/ 	.word	0x000000ff
        /*050c*/ 	.word	0x00000248
        /*0510*/ 	.short	0x0100
        /*0512*/ 	.byte	0x08
	.zero		1


	//   ....[66]....
        /*0514*/ 	.word	0x00000a30
        /*0518*/ 	.word	0x000000ff
        /*051c*/ 	.word	0x00000108
        /*0520*/ 	.short	0x0100
        /*0522*/ 	.byte	0x08
	.zero		1


	//   ....[67]....
        /*0524*/ 	.word	0x00000a40
        /*0528*/ 	.word	0x000000ff
        /*052c*/ 	.word	0x00000250
        /*0530*/ 	.short	0x0100
        /*0532*/ 	.byte	0x08
	.zero		1


	//   ....[68]....
        /*0534*/ 	.word	0x00000a50
        /*0538*/ 	.word	0x000000ff
        /*053c*/ 	.word	0x00000110
        /*0540*/ 	.short	0x0100
        /*0542*/ 	.byte	0x08
	.zero		1


	//   ....[69]....
        /*0544*/ 	.word	0x00000a60
        /*0548*/ 	.word	0x000000ff
        /*054c*/ 	.word	0x00000258
        /*0550*/ 	.short	0x0100
        /*0552*/ 	.byte	0x08
	.zero		1


	//   ....[70]....
        /*0554*/ 	.word	0x00000a70
        /*0558*/ 	.word	0x000000ff
        /*055c*/ 	.word	0x00000118
        /*0560*/ 	.short	0x0100
        /*0562*/ 	.byte	0x08
	.zero		1


	//   ....[71]....
        /*0564*/ 	.word	0x00000a80
        /*0568*/ 	.word	0x000000ff
        /*056c*/ 	.word	0x00000260
        /*0570*/ 	.short	0x0100
        /*0572*/ 	.byte	0x08
	.zero		1


	//   ....[72]....
        /*0574*/ 	.word	0x00000a90
        /*0578*/ 	.word	0x000000ff
        /*057c*/ 	.word	0x00000120
        /*0580*/ 	.short	0x0100
        /*0582*/ 	.byte	0x08
	.zero		1


	//   ....[73]....
        /*0584*/ 	.word	0x00000aa0
        /*0588*/ 	.word	0x000000ff
        /*058c*/ 	.word	0x00000268
        /*0590*/ 	.short	0x0100
        /*0592*/ 	.byte	0x08
	.zero		1


	//   ....[74]....
        /*0594*/ 	.word	0x00000ab0
        /*0598*/ 	.word	0x000000ff
        /*059c*/ 	.word	0x00000128
        /*05a0*/ 	.short	0x0100
        /*05a2*/ 	.byte	0x08
	.zero		1


	//   ....[75]....
        /*05a4*/ 	.word	0x00000ac0
        /*05a8*/ 	.word	0x000000ff
        /*05ac*/ 	.word	0x00000270
        /*05b0*/ 	.short	0x0100
        /*05b2*/ 	.byte	0x08
	.zero		1


	//   ....[76]....
        /*05b4*/ 	.word	0x00000ad0
        /*05b8*/ 	.word	0x000000ff
        /*05bc*/ 	.word	0x00000130
        /*05c0*/ 	.short	0x0100
        /*05c2*/ 	.byte	0x08
	.zero		1


	//   ....[77]....
        /*05c4*/ 	.word	0x00000ae0
        /*05c8*/ 	.word	0x000000ff
        /*05cc*/ 	.word	0x00000278
        /*05d0*/ 	.short	0x0100
        /*05d2*/ 	.byte	0x08
	.zero		1


	//   ....[78]....
        /*05d4*/ 	.word	0x00000af0
        /*05d8*/ 	.word	0x000000ff
        /*05dc*/ 	.word	0x00000138
        /*05e0*/ 	.short	0x0100
        /*05e2*/ 	.byte	0x08
	.zero		1


	//   ....[79]....
        /*05e4*/ 	.word	0x00000b00
        /*05e8*/ 	.word	0x000000ff
        /*05ec*/ 	.word	0x00000280
        /*05f0*/ 	.short	0x0100
        /*05f2*/ 	.byte	0x08
	.zero		1


	//   ....[80]....
        /*05f4*/ 	.word	0x00000b10
        /*05f8*/ 	.word	0x000000ff
        /*05fc*/ 	.word	0x00000140
        /*0600*/ 	.short	0x0100
        /*0602*/ 	.byte	0x08
	.zero		1


	//   ....[81]....
        /*0604*/ 	.word	0x00000b20
        /*0608*/ 	.word	0x000000ff
        /*060c*/ 	.word	0x00000288
        /*0610*/ 	.short	0x0100
        /*0612*/ 	.byte	0x08
	.zero		1


	//   ....[82]....
        /*0614*/ 	.word	0x00000c50
        /*0618*/ 	.word	0x000000ff
        /*061c*/ 	.word	0x00000290
        /*0620*/ 	.short	0x0100
        /*0622*/ 	.byte	0x09
	.zero		1


	//   ....[83]....
        /*0624*/ 	.word	0x00000c60
        /*0628*/ 	.word	0x000000ff
        /*062c*/ 	.word	0x00000298
        /*0630*/ 	.short	0x0100
        /*0632*/ 	.byte	0x09
	.zero		1


	//   ....[84]....
        /*0634*/ 	.word	0x00000d40
        /*0638*/ 	.word	0x000000ff
        /*063c*/ 	.word	0x000002a0
        /*0640*/ 	.short	0x0100
        /*0642*/ 	.byte	0x08
	.zero		1


	//   ....[85]....
        /*0644*/ 	.word	0x00000d50
        /*0648*/ 	.word	0x000000ff
        /*064c*/ 	.word	0x000002a8
        /*0650*/ 	.short	0x0100
        /*0652*/ 	.byte	0x08
	.zero		1


	//   ....[86]....
        /*0654*/ 	.word	0x00000e80
        /*0658*/ 	.word	0x000000ff
        /*065c*/ 	.word	0x000002b0
        /*0660*/ 	.short	0x0100
        /*0662*/ 	.byte	0x08
	.zero		1


	//   ....[87]....
        /*0664*/ 	.word	0x00000e90
        /*0668*/ 	.word	0x000000ff
        /*066c*/ 	.word	0x000002c0
        /*0670*/ 	.short	0x0100
        /*0672*/ 	.byte	0x08
	.zero		1


	//   ....[88]....
        /*0674*/ 	.word	0x00000ea0
        /*0678*/ 	.word	0x000000ff
        /*067c*/ 	.word	0x000002b8
        /*0680*/ 	.short	0x0100
        /*0682*/ 	.byte	0x08
	.zero		1


	//   ....[89]....
        /*0684*/ 	.word	0x00000eb0
        /*0688*/ 	.word	0x000000ff
        /*068c*/ 	.word	0x000002c8
        /*0690*/ 	.short	0x0100
        /*0692*/ 	.byte	0x08
	.zero		1


	//   ....[90]....
        /*0694*/ 	.word	0x00000fd0
        /*0698*/ 	.word	0x000000ff
        /*069c*/ 	.word	0x000002d0
        /*06a0*/ 	.short	0x0100
        /*06a2*/ 	.byte	0x09
	.zero		1


	//   ....[91]....
        /*06a4*/ 	.word	0x00000fe0
        /*06a8*/ 	.word	0x000000ff
        /*06ac*/ 	.word	0x000002f0
        /*06b0*/ 	.short	0x0100
        /*06b2*/ 	.byte	0x09
	.zero		1


	//   ....[92]....
        /*06b4*/ 	.word	0x00000ff0
        /*06b8*/ 	.word	0x000000ff
        /*06bc*/ 	.word	0x000002d8
        /*06c0*/ 	.short	0x0100
        /*06c2*/ 	.byte	0x09
	.zero		1


	//   ....[93]....
        /*06c4*/ 	.word	0x00001000
        /*06c8*/ 	.word	0x000000ff
        /*06cc*/ 	.word	0x000002f8
        /*06d0*/ 	.short	0x0100
        /*06d2*/ 	.byte	0x09
	.zero		1


	//   ....[94]....
        /*06d4*/ 	.word	0x00001010
        /*06d8*/ 	.word	0x000000ff
        /*06dc*/ 	.word	0x000002e0
        /*06e0*/ 	.short	0x0100
        /*06e2*/ 	.byte	0x09
	.zero		1


	//   ....[95]....
        /*06e4*/ 	.word	0x00001020
        /*06e8*/ 	.word	0x000000ff
        /*06ec*/ 	.word	0x00000300
        /*06f0*/ 	.short	0x0100
        /*06f2*/ 	.byte	0x09
	.zero		1


	//   ....[96]....
        /*06f4*/ 	.word	0x00001030
        /*06f8*/ 	.word	0x000000ff
        /*06fc*/ 	.word	0x000002e8
        /*0700*/ 	.short	0x0100
        /*0702*/ 	.byte	0x09
	.zero		1


	//   ....[97]....
        /*0704*/ 	.word	0x00001040
        /*0708*/ 	.word	0x000000ff
        /*070c*/ 	.word	0x00000308
        /*0710*/ 	.short	0x0100
        /*0712*/ 	.byte	0x09
	.zero		1


	//   ....[98]....
        /*0714*/ 	.word	0x00001130
        /*0718*/ 	.word	0x000000ff
        /*071c*/ 	.word	0x00000310
        /*0720*/ 	.short	0x0100
        /*0722*/ 	.byte	0x08
	.zero		1


	//   ....[99]....
        /*0724*/ 	.word	0x00001140
        /*0728*/ 	.word	0x000000ff
        /*072c*/ 	.word	0x00000320
        /*0730*/ 	.short	0x0100
        /*0732*/ 	.byte	0x08
	.zero		1


	//   ....[100]....
        /*0734*/ 	.word	0x00001150
        /*0738*/ 	.word	0x000000ff
        /*073c*/ 	.word	0x00000318
        /*0740*/ 	.short	0x0100
        /*0742*/ 	.byte	0x08
	.zero		1


	//   ....[101]....
        /*0744*/ 	.word	0x00001160
        /*0748*/ 	.word	0x000000ff
        /*074c*/ 	.word	0x00000328
        /*0750*/ 	.short	0x0100
        /*0752*/ 	.byte	0x08
	.zero		1


	//   ....[102]....
        /*0754*/ 	.word	0x00001250
        /*0758*/ 	.word	0x000000ff
        /*075c*/ 	.word	0x00000330
        /*0760*/ 	.short	0x0100
        /*0762*/ 	.byte	0x06
	.zero		1


	//   ....[103]....
        /*0764*/ 	.word	0x00001c60
        /*0768*/ 	.word	0x00000003
        /*076c*/ 	.word	0x00000320
        /*0770*/ 	.short	0x010a
        /*0772*/ 	.byte	0xff
	.zero		1


	//   ....[104]....
        /*0774*/ 	.word	0x00001c90
        /*0778*/ 	.word	0x00000003
        /*077c*/ 	.word	0x00000310
        /*0780*/ 	.short	0x0101
        /*0782*/ 	.byte	0xff
	.zero		1


	//   ....[105]....
        /*0784*/ 	.word	0x00001d90
        /*0788*/ 	.word	0x000000ff
        /*078c*/ 	.word	0x00000148
        /*0790*/ 	.short	0x010a
        /*0792*/ 	.byte	0x08
	.zero		1


	//   ....[106]....
        /*0794*/ 	.word	0x00001e60
        /*0798*/ 	.word	0x000000ff
        /*079c*/ 	.word	0x00000148
        /*07a0*/ 	.short	0x010a
        /*07a2*/ 	.byte	0x21
	.zero		1


	//   ....[107]....
        /*07a4*/ 	.word	0x00002010
        /*07a8*/ 	.word	0x000000ff
        /*07ac*/ 	.word	0x00000148
        /*07b0*/ 	.short	0x010a
        /*07b2*/ 	.byte	0x08
	.zero		1


	//   ....[108]....
        /*07b4*/ 	.word	0x00002110
        /*07b8*/ 	.word	0x000000ff
        /*07bc*/ 	.word	0x000002a8
        /*07c0*/ 	.short	0x0101
        /*07c2*/ 	.byte	0x04
	.zero		1


	//   ....[109]....
        /*07c4*/ 	.word	0x00002130
        /*07c8*/ 	.word	0x000000ff
        /*07cc*/ 	.word	0x00000148
        /*07d0*/ 	.short	0x010a
        /*07d2*/ 	.byte	0x08
	.zero		1


	//   ....[110]....
        /*07d4*/ 	.word	0x000021b0
        /*07d8*/ 	.word	0x000000ff
        /*07dc*/ 	.word	0x00000148
        /*07e0*/ 	.short	0x010a
        /*07e2*/ 	.byte	0x11
	.zero		1


	//   ....[111]....
        /*07e4*/ 	.word	0x00002340
        /*07e8*/ 	.word	0x000000ff
        /*07ec*/ 	.word	0x00000148
        /*07f0*/ 	.short	0x010a
        /*07f2*/ 	.byte	0x08
	.zero		1


	//   ....[112]....
        /*07f4*/ 	.word	0x00002490
        /*07f8*/ 	.word	0x00000002
        /*07fc*/ 	.word	0x000002b0
        /*0800*/ 	.short	0x010a
        /*0802*/ 	.byte	0xff
	.zero		1


	//   ....[113]....
        /*0804*/ 	.word	0x00002550
        /*0808*/ 	.word	0x00000002
        /*080c*/ 	.word	0x00000000
        /*0810*/ 	.short	0x0101
        /*0812*/ 	.byte	0xff
	.zero		1


	//   ....[114]....
        /*0814*/ 	.word	0x00002ab0
        /*0818*/ 	.word	0x000000ff
        /*081c*/ 	.word	0x00000000
        /*0820*/ 	.short	0x010a
        /*0822*/ 	.byte	0x05
	.zero		1


	//   ....[115]....
        /*0824*/ 	.word	0x00002b40
        /*0828*/ 	.word	0x000000ff
        /*082c*/ 	.word	0x00000000
        /*0830*/ 	.short	0x010a
        /*0832*/ 	.byte	0x05
	.zero		1


	//   ....[116]....
        /*0834*/ 	.word	0x00002bd0
        /*0838*/ 	.word	0x000000ff
        /*083c*/ 	.word	0x00000000
        /*0840*/ 	.short	0x010a
        /*0842*/ 	.byte	0x05
	.zero		1


	//   ....[117]....
        /*0844*/ 	.word	0x00002c60
        /*0848*/ 	.word	0x000000ff
        /*084c*/ 	.word	0x00000000
        /*0850*/ 	.short	0x010a
        /*0852*/ 	.byte	0x05
	.zero		1


	//   ....[118]....
        /*0854*/ 	.word	0x00002cf0
        /*0858*/ 	.word	0x000000ff
        /*085c*/ 	.word	0x00000000
        /*0860*/ 	.short	0x010a
        /*0862*/ 	.byte	0x05
	.zero		1


	//   ....[119]....
        /*0864*/ 	.word	0x00002d80
        /*0868*/ 	.word	0x000000ff
        /*086c*/ 	.word	0x00000000
        /*0870*/ 	.short	0x010a
        /*0872*/ 	.byte	0x05
	.zero		1


	//   ....[120]....
        /*0874*/ 	.word	0x00002e10
        /*0878*/ 	.word	0x000000ff
        /*087c*/ 	.word	0x00000000
        /*0880*/ 	.short	0x010a
        /*0882*/ 	.byte	0x05
	.zero		1


	//   ....[121]....
        /*0884*/ 	.word	0x00002ea0
        /*0888*/ 	.word	0x000000ff
        /*088c*/ 	.word	0x00000000
        /*0890*/ 	.short	0x010a
        /*0892*/ 	.byte	0x05
	.zero		1


	//   ....[122]....
        /*0894*/ 	.word	0x00002f30
        /*0898*/ 	.word	0x000000ff
        /*089c*/ 	.word	0x00000000
        /*08a0*/ 	.short	0x010a
        /*08a2*/ 	.byte	0x05
	.zero		1


	//   ....[123]....
        /*08a4*/ 	.word	0x00002fc0
        /*08a8*/ 	.word	0x000000ff
        /*08ac*/ 	.word	0x00000000
        /*08b0*/ 	.short	0x010a
        /*08b2*/ 	.byte	0x05
	.zero		1


	//   ....[124]....
        /*08b4*/ 	.word	0x00003050
        /*08b8*/ 	.word	0x000000ff
        /*08bc*/ 	.word	0x00000000
        /*08c0*/ 	.short	0x010a
        /*08c2*/ 	.byte	0x05
	.zero		1


	//   ....[125]....
        /*08c4*/ 	.word	0x000030e0
        /*08c8*/ 	.word	0x000000ff
        /*08cc*/ 	.word	0x00000000
        /*08d0*/ 	.short	0x010a
        /*08d2*/ 	.byte	0x05
	.zero		1


	//   ....[126]....
        /*08d4*/ 	.word	0x00003170
        /*08d8*/ 	.word	0x000000ff
        /*08dc*/ 	.word	0x00000000
        /*08e0*/ 	.short	0x010a
        /*08e2*/ 	.byte	0x05
	.zero		1


	//   ....[127]....
        /*08e4*/ 	.word	0x00003200
        /*08e8*/ 	.word	0x000000ff
        /*08ec*/ 	.word	0x00000000
        /*08f0*/ 	.short	0x010a
        /*08f2*/ 	.byte	0x05
	.zero		1


	//   ....[128]....
        /*08f4*/ 	.word	0x00003290
        /*08f8*/ 	.word	0x000000ff
        /*08fc*/ 	.word	0x00000000
        /*0900*/ 	.short	0x010a
        /*0902*/ 	.byte	0x05
	.zero		1


	//   ....[129]....
        /*0904*/ 	.word	0x00003320
        /*0908*/ 	.word	0x000000ff
        /*090c*/ 	.word	0x00000000
        /*0910*/ 	.short	0x010a
        /*0912*/ 	.byte	0x05
	.zero		1


	//   ....[130]....
        /*0914*/ 	.word	0x000033b0
        /*0918*/ 	.word	0x000000ff
        /*091c*/ 	.word	0x00000000
        /*0920*/ 	.short	0x010a
        /*0922*/ 	.byte	0x05
	.zero		1


	//   ....[131]....
        /*0924*/ 	.word	0x00003440
        /*0928*/ 	.word	0x000000ff
        /*092c*/ 	.word	0x00000000
        /*0930*/ 	.short	0x010a
        /*0932*/ 	.byte	0x05
	.zero		1


	//   ....[132]....
        /*0934*/ 	.word	0x000034d0
        /*0938*/ 	.word	0x000000ff
        /*093c*/ 	.word	0x00000000
        /*0940*/ 	.short	0x010a
        /*0942*/ 	.byte	0x05
	.zero		1


	//   ....[133]....
        /*0944*/ 	.word	0x00003560
        /*0948*/ 	.word	0x000000ff
        /*094c*/ 	.word	0x00000000
        /*0950*/ 	.short	0x010a
        /*0952*/ 	.byte	0x05
	.zero		1


	//   ....[134]....
        /*0954*/ 	.word	0x000035f0
        /*0958*/ 	.word	0x000000ff
        /*095c*/ 	.word	0x00000000
        /*0960*/ 	.short	0x010a
        /*0962*/ 	.byte	0x05
	.zero		1


	//   ....[135]....
        /*0964*/ 	.word	0x00003680
        /*0968*/ 	.word	0x000000ff
        /*096c*/ 	.word	0x00000000
        /*0970*/ 	.short	0x010a
        /*0972*/ 	.byte	0x05
	.zero		1


	//   ....[136]....
        /*0974*/ 	.word	0x00003710
        /*0978*/ 	.word	0x000000ff
        /*097c*/ 	.word	0x00000000
        /*0980*/ 	.short	0x010a
        /*0982*/ 	.byte	0x05
	.zero		1


	//   ....[137]....
        /*0984*/ 	.word	0x000037a0
        /*0988*/ 	.word	0x000000ff
        /*098c*/ 	.word	0x00000000
        /*0990*/ 	.short	0x010a
        /*0992*/ 	.byte	0x05
	.zero		1


	//   ....[138]....
        /*0994*/ 	.word	0x00003830
        /*0998*/ 	.word	0x000000ff
        /*099c*/ 	.word	0x00000000
        /*09a0*/ 	.short	0x010a
        /*09a2*/ 	.byte	0x05
	.zero		1


	//   ....[139]....
        /*09a4*/ 	.word	0x000038c0
        /*09a8*/ 	.word	0x000000ff
        /*09ac*/ 	.word	0x00000000
        /*09b0*/ 	.short	0x010a
        /*09b2*/ 	.byte	0x05
	.zero		1


	//   ....[140]....
        /*09b4*/ 	.word	0x00003950
        /*09b8*/ 	.word	0x000000ff
        /*09bc*/ 	.word	0x00000000
        /*09c0*/ 	.short	0x010a
        /*09c2*/ 	.byte	0x05
	.zero		1


	//   ....[141]....
        /*09c4*/ 	.word	0x000039e0
        /*09c8*/ 	.word	0x000000ff
        /*09cc*/ 	.word	0x00000000
        /*09d0*/ 	.short	0x010a
        /*09d2*/ 	.byte	0x05
	.zero		1


	//   ....[142]....
        /*09d4*/ 	.word	0x00003a70
        /*09d8*/ 	.word	0x000000ff
        /*09dc*/ 	.word	0x00000000
        /*09e0*/ 	.short	0x010a
        /*09e2*/ 	.byte	0x05
	.zero		1


	//   ....[143]....
        /*09e4*/ 	.word	0x00003b00
        /*09e8*/ 	.word	0x000000ff
        /*09ec*/ 	.word	0x00000000
        /*09f0*/ 	.short	0x010a
        /*09f2*/ 	.byte	0x05
	.zero		1


	//   ....[144]....
        /*09f4*/ 	.word	0x00003b90
        /*09f8*/ 	.word	0x000000ff
        /*09fc*/ 	.word	0x00000000
        /*0a00*/ 	.short	0x010a
        /*0a02*/ 	.byte	0x05
	.zero		1


	//   ....[145]....
        /*0a04*/ 	.word	0x00003c20
        /*0a08*/ 	.word	0x000000ff
        /*0a0c*/ 	.word	0x00000000
        /*0a10*/ 	.short	0x010a
        /*0a12*/ 	.byte	0x05
	.zero		1


	//   ....[146]....
        /*0a14*/ 	.word	0x00003cb0
        /*0a18*/ 	.word	0x000000ff
        /*0a1c*/ 	.word	0x00000000
        /*0a20*/ 	.short	0x010a
        /*0a22*/ 	.byte	0x05
	.zero		1


	//   ....[147]....
        /*0a24*/ 	.word	0x00003d40
        /*0a28*/ 	.word	0x000000ff
        /*0a2c*/ 	.word	0x00000000
        /*0a30*/ 	.short	0x010a
        /*0a32*/ 	.byte	0x05
	.zero		1


	//   ....[148]....
        /*0a34*/ 	.word	0x00003dd0
        /*0a38*/ 	.word	0x000000ff
        /*0a3c*/ 	.word	0x00000000
        /*0a40*/ 	.short	0x010a
        /*0a42*/ 	.byte	0x05
	.zero		1


	//   ....[149]....
        /*0a44*/ 	.word	0x00003e60
        /*0a48*/ 	.word	0x000000ff
        /*0a4c*/ 	.word	0x00000000
        /*0a50*/ 	.short	0x010a
        /*0a52*/ 	.byte	0x05
	.zero		1


	//   ....[150]....
        /*0a54*/ 	.word	0x00003ef0
        /*0a58*/ 	.word	0x000000ff
        /*0a5c*/ 	.word	0x00000000
        /*0a60*/ 	.short	0x010a
        /*0a62*/ 	.byte	0x05
	.zero		1


	//   ....[151]....
        /*0a64*/ 	.word	0x00003f80
        /*0a68*/ 	.word	0x000000ff
        /*0a6c*/ 	.word	0x00000000
        /*0a70*/ 	.short	0x010a
        /*0a72*/ 	.byte	0x05
	.zero		1


	//   ....[152]....
        /*0a74*/ 	.word	0x00004010
        /*0a78*/ 	.word	0x000000ff
        /*0a7c*/ 	.word	0x00000000
        /*0a80*/ 	.short	0x010a
        /*0a82*/ 	.byte	0x05
	.zero		1


	//   ....[153]....
        /*0a84*/ 	.word	0x000040a0
        /*0a88*/ 	.word	0x000000ff
        /*0a8c*/ 	.word	0x00000000
        /*0a90*/ 	.short	0x010a
        /*0a92*/ 	.byte	0x05
	.zero		1


	//   ....[154]....
        /*0a94*/ 	.word	0x00004140
        /*0a98*/ 	.word	0x00000000
        /*0a9c*/ 	.word	0x00000000
        /*0aa0*/ 	.short	0x010a
        /*0aa2*/ 	.byte	0xff
	.zero		1


	//   ....[155]....
        /*0aa4*/ 	.word	0x00004270
        /*0aa8*/ 	.word	0x00000000
        /*0aac*/ 	.word	0x00000310
        /*0ab0*/ 	.short	0x010a
        /*0ab2*/ 	.byte	0xff
	.zero		1


	//   ....[156]....
        /*0ab4*/ 	.word	0x000042e0
        /*0ab8*/ 	.word	0x00000004
        /*0abc*/ 	.word	0x00000000
        /*0ac0*/ 	.short	0x0101
        /*0ac2*/ 	.byte	0xff
	.zero		1


	//   ....[157]....
        /*0ac4*/ 	.word	0x00004300
        /*0ac8*/ 	.word	0x000000ff
        /*0acc*/ 	.word	0x000002c0
        /*0ad0*/ 	.short	0x010a
        /*0ad2*/ 	.byte	0x05
	.zero		1


	//   ....[158]....
        /*0ad4*/ 	.word	0x00004420
        /*0ad8*/ 	.word	0x00000000
        /*0adc*/ 	.word	0x000002b0
        /*0ae0*/ 	.short	0x010a
        /*0ae2*/ 	.byte	0xff
	.zero		1


	//   ....[159]....
        /*0ae4*/ 	.word	0x00004520
        /*0ae8*/ 	.word	0x00000000
        /*0aec*/ 	.word	0x00000000
        /*0af0*/ 	.short	0x0101
        /*0af2*/ 	.byte	0xff
	.zero		1


	//   ....[160]....
        /*0af4*/ 	.word	0x000045b0
        /*0af8*/ 	.word	0x000000ff
        /*0afc*/ 	.word	0x000002c0
        /*0b00*/ 	.short	0x0106
        /*0b02*/ 	.byte	0x05
	.zero		1


	//   ....[161]....
        /*0b04*/ 	.word	0x000045d0
        /*0b08*/ 	.word	0x000000ff
        /*0b0c*/ 	.word	0x000002c0
        /*0b10*/ 	.short	0x010a
        /*0b12*/ 	.byte	0x05
	.zero		1


	//   ....[162]....
        /*0b14*/ 	.word	0x00004660
        /*0b18*/ 	.word	0x000000ff
        /*0b1c*/ 	.word	0x000002c0
        /*0b20*/ 	.short	0x0106
        /*0b22*/ 	.byte	0x04
	.zero		1


	//   ....[163]....
        /*0b24*/ 	.word	0x000046a0
        /*0b28*/ 	.word	0x00000000
        /*0b2c*/ 	.word	0x000002c0
        /*0b30*/ 	.short	0x010a
        /*0b32*/ 	.byte	0xff
	.zero		1


	//   ....[164]....
        /*0b34*/ 	.word	0x000048e0
        /*0b38*/ 	.word	0x000000ff
        /*0b3c*/ 	.word	0x00000008
        /*0b40*/ 	.short	0x010a
        /*0b42*/ 	.byte	0x06
	.zero		1


	//   ....[165]....
        /*0b44*/ 	.word	0x00004900
        /*0b48*/ 	.word	0x000000ff
        /*0b4c*/ 	.word	0x00000008
        /*0b50*/ 	.short	0x010a
        /*0b52*/ 	.byte	0x06
	.zero		1


	//   ....[166]....
        /*0b54*/ 	.word	0x00004a90
        /*0b58*/ 	.word	0x000000ff
        /*0b5c*/ 	.word	0x00000008
        /*0b60*/ 	.short	0x010a
        /*0b62*/ 	.byte	0x06
	.zero		1


	//   ....[167]....
        /*0b64*/ 	.word	0x00004ab0
        /*0b68*/ 	.word	0x000000ff
        /*0b6c*/ 	.word	0x00000008
        /*0b70*/ 	.short	0x010a
        /*0b72*/ 	.byte	0x06
	.zero		1


	//   ....[168]....
        /*0b74*/ 	.word	0x00004b70
        /*0b78*/ 	.word	0x000000ff
        /*0b7c*/ 	.word	0x00000000
        /*0b80*/ 	.short	0x0101
        /*0b82*/ 	.byte	0x07
	.zero		1


	//   ....[169]....
        /*0b84*/ 	.word	0x00004e50
        /*0b88*/ 	.word	0x00000000
        /*0b8c*/ 	.word	0x000002b0
        /*0b90*/ 	.short	0x010a
        /*0b92*/ 	.byte	0xff
	.zero		1


	//   ....[170]....
        /*0b94*/ 	.word	0x00004f10
        /*0b98*/ 	.word	0x00000000
        /*0b9c*/ 	.word	0x00000000
        /*0ba0*/ 	.short	0x0101
        /*0ba2*/ 	.byte	0xff
	.zero		1


	//   ....[171]....
        /*0ba4*/ 	.word	0x00004fc0
        /*0ba8*/ 	.word	0x000000ff
        /*0bac*/ 	.word	0x00000000
        /*0bb0*/ 	.short	0x010a
        /*0bb2*/ 	.byte	0x06
	.zero		1


	//   ....[172]....
        /*0bb4*/ 	.word	0x00004fd0
        /*0bb8*/ 	.word	0x000000ff
        /*0bbc*/ 	.word	0x000002f0
        /*0bc0*/ 	.short	0x010a
        /*0bc2*/ 	.byte	0x0b
	.zero		1


	//   ....[173]....
        /*0bc4*/ 	.word	0x00005090
        /*0bc8*/ 	.word	0x000000ff
        /*0bcc*/ 	.word	0x00000000
        /*0bd0*/ 	.short	0x010a
        /*0bd2*/ 	.byte	0x09
	.zero		1


	//   ....[174]....
        /*0bd4*/ 	.word	0x000051d0
        /*0bd8*/ 	.word	0x000000ff
        /*0bdc*/ 	.word	0x00000000
        /*0be0*/ 	.short	0x010a
        /*0be2*/ 	.byte	0x06
	.zero		1


	//   ....[175]....
        /*0be4*/ 	.word	0x000053d0
        /*0be8*/ 	.word	0x000000ff
        /*0bec*/ 	.word	0x00000000
        /*0bf0*/ 	.short	0x010a
        /*0bf2*/ 	.byte	0x07
	.zero		1


	//   ....[176]....
        /*0bf4*/ 	.word	0x00005460
        /*0bf8*/ 	.word	0x000000ff
        /*0bfc*/ 	.word	0x00000000
        /*0c00*/ 	.short	0x010a
        /*0c02*/ 	.byte	0x07
	.zero		1


	//   ....[177]....
        /*0c04*/ 	.word	0x000054f0
        /*0c08*/ 	.word	0x000000ff
        /*0c0c*/ 	.word	0x00000000
        /*0c10*/ 	.short	0x010a
        /*0c12*/ 	.byte	0x07
	.zero		1


	//   ....[178]....
        /*0c14*/ 	.word	0x00005590
        /*0c18*/ 	.word	0x00000000
        /*0c1c*/ 	.word	0x00000000
        /*0c20*/ 	.short	0x010a
        /*0c22*/ 	.byte	0xff
	.zero		1


	//   ....[179]....
        /*0c24*/ 	.word	0x000055d0
        /*0c28*/ 	.word	0x00000000
        /*0c2c*/ 	.word	0x00000000
        /*0c30*/ 	.short	0x010a
        /*0c32*/ 	.byte	0xff
	.zero		1


	//   ....[180]....
        /*0c34*/ 	.word	0x00005640
        /*0c38*/ 	.word	0x000000ff
        /*0c3c*/ 	.word	0x00000000
        /*0c40*/ 	.short	0x0101
        /*0c42*/ 	.byte	0x05
	.zero		1


	//   ....[181]....
        /*0c44*/ 	.word	0x00005680
        /*0c48*/ 	.word	0x000000ff
        /*0c4c*/ 	.word	0x00000330
        /*0c50*/ 	.short	0x010a
        /*0c52*/ 	.byte	0x08
	.zero		1


	//   ....[182]....
        /*0c54*/ 	.word	0x000056d0
        /*0c58*/ 	.word	0x000000ff
        /*0c5c*/ 	.word	0x00000000
        /*0c60*/ 	.short	0x0101
        /*0c62*/ 	.byte	0x05
	.zero		1


	//   ....[183]....
        /*0c64*/ 	.word	0x00005ae0
        /*0c68*/ 	.word	0x00000000
        /*0c6c*/ 	.word	0x000002b0
        /*0c70*/ 	.short	0x010a
        /*0c72*/ 	.byte	0xff
	.zero		1


	//   ....[184]....
        /*0c74*/ 	.word	0x00005bd0
        /*0c78*/ 	.word	0x00000000
        /*0c7c*/ 	.word	0x00000000
        /*0c80*/ 	.short	0x0101
        /*0c82*/ 	.byte	0xff
	.zero		1


	//   ....[185]....
        /*0c84*/ 	.word	0x00005ef0
        /*0c88*/ 	.word	0x000000ff
        /*0c8c*/ 	.word	0x000002a8
        /*0c90*/ 	.short	0x010a
        /*0c92*/ 	.byte	0x06
	.zero		1


	//   ....[186]....
        /*0c94*/ 	.word	0x00006070
        /*0c98*/ 	.word	0x000000ff
        /*0c9c*/ 	.word	0x00000298
        /*0ca0*/ 	.short	0x010a
        /*0ca2*/ 	.byte	0x06
	.zero		1


	//   ....[187]....
        /*0ca4*/ 	.word	0x000063a0
        /*0ca8*/ 	.word	0x000000ff
        /*0cac*/ 	.word	0x00000290
        /*0cb0*/ 	.short	0x010b
        /*0cb2*/ 	.byte	0x06
	.zero		1


	//   ....[188]....
        /*0cb4*/ 	.word	0x000063c0
        /*0cb8*/ 	.word	0x000000ff
        /*0cbc*/ 	.word	0x00000000
        /*0cc0*/ 	.short	0x0101
        /*0cc2*/ 	.byte	0x25
	.zero		1


	//   ....[189]....
        /*0cc4*/ 	.word	0x00006400
        /*0cc8*/ 	.word	0x00000000
        /*0ccc*/ 	.word	0x00000298
        /*0cd0*/ 	.short	0x010a
        /*0cd2*/ 	.byte	0xff
	.zero		1


	//   ....[190]....
        /*0cd4*/ 	.word	0x00006730
        /*0cd8*/ 	.word	0x00000000
        /*0cdc*/ 	.word	0x000002b0
        /*0ce0*/ 	.short	0x010a
        /*0ce2*/ 	.byte	0xff
	.zero		1


	//   ....[191]....
        /*0ce4*/ 	.word	0x00006840
        /*0ce8*/ 	.word	0x00000000
        /*0cec*/ 	.word	0x00000000
        /*0cf0*/ 	.short	0x0101
        /*0cf2*/ 	.byte	0xff
	.zero		1


	//   ....[192]....
        /*0cf4*/ 	.word	0x000071e0
        /*0cf8*/ 	.word	0x000000ff
        /*0cfc*/ 	.word	0x00000290
        /*0d00*/ 	.short	0x010a
        /*0d02*/ 	.byte	0x2b
	.zero		1


	//   ....[193]....
        /*0d04*/ 	.word	0x000071f0
        /*0d08*/ 	.word	0x000000b5
        /*0d0c*/ 	.word	0x000002d0
        /*0d10*/ 	.short	0x010a
        /*0d12*/ 	.byte	0xff
	.zero		1


	//   ....[194]....
        /*0d14*/ 	.word	0x00007380
        /*0d18*/ 	.word	0x000000ff
        /*0d1c*/ 	.word	0x00000290
        /*0d20*/ 	.short	0x010a
        /*0d22*/ 	.byte	0x2b
	.zero		1


	//   ....[195]....
        /*0d24*/ 	.word	0x00007480
        /*0d28*/ 	.word	0x000000ff
        /*0d2c*/ 	.word	0x00000000
        /*0d30*/ 	.short	0x0101
        /*0d32*/ 	.byte	0x04
	.zero		1


	//   ....[196]....
        /*0d34*/ 	.word	0x000074e0
        /*0d38*/ 	.word	0x000000b5
        /*0d3c*/ 	.word	0x000002d0
        /*0d40*/ 	.short	0x010a
        /*0d42*/ 	.byte	0xff
	.zero		1


	//   ....[197]....
        /*0d44*/ 	.word	0x00007780
        /*0d48*/ 	.word	0x000000b5
        /*0d4c*/ 	.word	0x00000000
        /*0d50*/ 	.short	0x0101
        /*0d52*/ 	.byte	0xff
	.zero		1


	//   ....[198]....
        /*0d54*/ 	.word	0x00008940
        /*0d58*/ 	.word	0x00000003
        /*0d5c*/ 	.word	0x00000320
        /*0d60*/ 	.short	0x010a
        /*0d62*/ 	.byte	0xff
	.zero		1


	//   ....[199]....
        /*0d64*/ 	.word	0x000089a0
        /*0d68*/ 	.word	0x00000002
        /*0d6c*/ 	.word	0x00000148
        /*0d70*/ 	.short	0x010a
        /*0d72*/ 	.byte	0xff
	.zero		1


	//   ....[200]....
        /*0d74*/ 	.word	0x00008a00
        /*0d78*/ 	.word	0x00000002
        /*0d7c*/ 	.word	0x00000148
        /*0d80*/ 	.short	0x010a
        /*0d82*/ 	.byte	0xff
	.zero		1


	//   ....[201]....
        /*0d84*/ 	.word	0x00008a50
        /*0d88*/ 	.word	0x00000002
        /*0d8c*/ 	.word	0x000002b0
        /*0d90*/ 	.short	0x010a
        /*0d92*/ 	.byte	0xff
	.zero		1


	//   ....[202]....
        /*0d94*/ 	.word	0x00008ab0
        /*0d98*/ 	.word	0x00000000
        /*0d9c*/ 	.word	0x00000000
        /*0da0*/ 	.short	0x010a
        /*0da2*/ 	.byte	0xff
	.zero		1


	//   ....[203]....
        /*0da4*/ 	.word	0x00008b10
        /*0da8*/ 	.word	0x00000000
        /*0dac*/ 	.word	0x00000000
        /*0db0*/ 	.short	0x010a
        /*0db2*/ 	.byte	0xff
	.zero		1


	//   ....[204]....
        /*0db4*/ 	.word	0x00008b70
        /*0db8*/ 	.word	0x00000000
        /*0dbc*/ 	.word	0x00000000
        /*0dc0*/ 	.short	0x010a
        /*0dc2*/ 	.byte	0xff
	.zero		1


	//   ....[205]....
        /*0dc4*/ 	.word	0x00008bd0
        /*0dc8*/ 	.word	0x00000000
        /*0dcc*/ 	.word	0x00000000
        /*0dd0*/ 	.short	0x010a
        /*0dd2*/ 	.byte	0xff
	.zero		1


	//   ....[206]....
        /*0dd4*/ 	.word	0x00008c30
        /*0dd8*/ 	.word	0x00000000
        /*0ddc*/ 	.word	0x00000000
        /*0de0*/ 	.short	0x010a
        /*0de2*/ 	.byte	0xff
	.zero		1


	//   ....[207]....
        /*0de4*/ 	.word	0x00008c90
        /*0de8*/ 	.word	0x00000000
        /*0dec*/ 	.word	0x00000000
        /*0df0*/ 	.short	0x010a
        /*0df2*/ 	.byte	0xff
	.zero		1


	//   ....[208]....
        /*0df4*/ 	.word	0x00008cf0
        /*0df8*/ 	.word	0x00000000
        /*0dfc*/ 	.word	0x00000000
        /*0e00*/ 	.short	0x010a
        /*0e02*/ 	.byte	0xff
	.zero		1


	//   ....[209]....
        /*0e04*/ 	.word	0x00008d50
        /*0e08*/ 	.word	0x00000000
        /*0e0c*/ 	.word	0x00000000
        /*0e10*/ 	.short	0x010a
        /*0e12*/ 	.byte	0xff
	.zero		1


	//   ....[210]....
        /*0e14*/ 	.word	0x00008db0
        /*0e18*/ 	.word	0x00000000
        /*0e1c*/ 	.word	0x00000000
        /*0e20*/ 	.short	0x010a
        /*0e22*/ 	.byte	0xff
	.zero		1


	//   ....[211]....
        /*0e24*/ 	.word	0x00008e10
        /*0e28*/ 	.word	0x00000000
        /*0e2c*/ 	.word	0x00000000
        /*0e30*/ 	.short	0x010a
        /*0e32*/ 	.byte	0xff
	.zero		1


	//   ....[212]....
        /*0e34*/ 	.word	0x00008e70
        /*0e38*/ 	.word	0x00000000
        /*0e3c*/ 	.word	0x00000000
        /*0e40*/ 	.short	0x010a
        /*0e42*/ 	.byte	0xff
	.zero		1


	//   ....[213]....
        /*0e44*/ 	.word	0x00008ed0
        /*0e48*/ 	.word	0x00000000
        /*0e4c*/ 	.word	0x00000000
        /*0e50*/ 	.short	0x010a
        /*0e52*/ 	.byte	0xff
	.zero		1


	//   ....[214]....
        /*0e54*/ 	.word	0x00008f30
        /*0e58*/ 	.word	0x00000000
        /*0e5c*/ 	.word	0x00000000
        /*0e60*/ 	.short	0x010a
        /*0e62*/ 	.byte	0xff
	.zero		1


	//   ....[215]....
        /*0e64*/ 	.word	0x00008f90
        /*0e68*/ 	.word	0x00000000
        /*0e6c*/ 	.word	0x00000000
        /*0e70*/ 	.short	0x010a
        /*0e72*/ 	.byte	0xff
	.zero		1


	//   ....[216]....
        /*0e74*/ 	.word	0x00008ff0
        /*0e78*/ 	.word	0x00000000
        /*0e7c*/ 	.word	0x00000000
        /*0e80*/ 	.short	0x010a
        /*0e82*/ 	.byte	0xff
	.zero		1


	//   ....[217]....
        /*0e84*/ 	.word	0x00009050
        /*0e88*/ 	.word	0x00000000
        /*0e8c*/ 	.word	0x00000000
        /*0e90*/ 	.short	0x010a
        /*0e92*/ 	.byte	0xff
	.zero		1


	//   ....[218]....
        /*0e94*/ 	.word	0x000090b0
        /*0e98*/ 	.word	0x00000000
        /*0e9c*/ 	.word	0x00000000
        /*0ea0*/ 	.short	0x010a
        /*0ea2*/ 	.byte	0xff
	.zero		1


	//   ....[219]....
        /*0ea4*/ 	.word	0x00009110
        /*0ea8*/ 	.word	0x00000000
        /*0eac*/ 	.word	0x00000000
        /*0eb0*/ 	.short	0x010a
        /*0eb2*/ 	.byte	0xff
	.zero		1


	//   ....[220]....
        /*0eb4*/ 	.word	0x00009170
        /*0eb8*/ 	.word	0x00000000
        /*0ebc*/ 	.word	0x00000000
        /*0ec0*/ 	.short	0x010a
        /*0ec2*/ 	.byte	0xff
	.zero		1


	//   ....[221]....
        /*0ec4*/ 	.word	0x000091d0
        /*0ec8*/ 	.word	0x00000000
        /*0ecc*/ 	.word	0x00000000
        /*0ed0*/ 	.short	0x010a
        /*0ed2*/ 	.byte	0xff
	.zero		1


	//   ....[222]....
        /*0ed4*/ 	.word	0x00009230
        /*0ed8*/ 	.word	0x00000000
        /*0edc*/ 	.word	0x00000000
        /*0ee0*/ 	.short	0x010a
        /*0ee2*/ 	.byte	0xff
	.zero		1


	//   ....[223]....
        /*0ee4*/ 	.word	0x00009290
        /*0ee8*/ 	.word	0x00000000
        /*0eec*/ 	.word	0x00000000
        /*0ef0*/ 	.short	0x010a
        /*0ef2*/ 	.byte	0xff
	.zero		1


	//   ....[224]....
        /*0ef4*/ 	.word	0x000092f0
        /*0ef8*/ 	.word	0x00000000
        /*0efc*/ 	.word	0x00000000
        /*0f00*/ 	.short	0x010a
        /*0f02*/ 	.byte	0xff
	.zero		1


	//   ....[225]....
        /*0f04*/ 	.word	0x00009350
        /*0f08*/ 	.word	0x00000000
        /*0f0c*/ 	.word	0x00000000
        /*0f10*/ 	.short	0x010a
        /*0f12*/ 	.byte	0xff
	.zero		1


	//   ....[226]....
        /*0f14*/ 	.word	0x000093b0
        /*0f18*/ 	.word	0x00000000
        /*0f1c*/ 	.word	0x00000000
        /*0f20*/ 	.short	0x010a
        /*0f22*/ 	.byte	0xff
	.zero		1


	//   ....[227]....
        /*0f24*/ 	.word	0x00009410
        /*0f28*/ 	.word	0x00000000
        /*0f2c*/ 	.word	0x00000000
        /*0f30*/ 	.short	0x010a
        /*0f32*/ 	.byte	0xff
	.zero		1


	//   ....[228]....
        /*0f34*/ 	.word	0x00009470
        /*0f38*/ 	.word	0x00000000
        /*0f3c*/ 	.word	0x00000000
        /*0f40*/ 	.short	0x010a
        /*0f42*/ 	.byte	0xff
	.zero		1


	//   ....[229]....
        /*0f44*/ 	.word	0x000094d0
        /*0f48*/ 	.word	0x00000000
        /*0f4c*/ 	.word	0x00000000
        /*0f50*/ 	.short	0x010a
        /*0f52*/ 	.byte	0xff
	.zero		1


	//   ....[230]....
        /*0f54*/ 	.word	0x00009530
        /*0f58*/ 	.word	0x00000000
        /*0f5c*/ 	.word	0x00000000
        /*0f60*/ 	.short	0x010a
        /*0f62*/ 	.byte	0xff
	.zero		1


	//   ....[231]....
        /*0f64*/ 	.word	0x00009590
        /*0f68*/ 	.word	0x00000000
        /*0f6c*/ 	.word	0x00000000
        /*0f70*/ 	.short	0x010a
        /*0f72*/ 	.byte	0xff
	.zero		1


	//   ....[232]....
        /*0f74*/ 	.word	0x000095f0
        /*0f78*/ 	.word	0x00000000
        /*0f7c*/ 	.word	0x00000000
        /*0f80*/ 	.short	0x010a
        /*0f82*/ 	.byte	0xff
	.zero		1


	//   ....[233]....
        /*0f84*/ 	.word	0x00009650
        /*0f88*/ 	.word	0x00000000
        /*0f8c*/ 	.word	0x00000000
        /*0f90*/ 	.short	0x010a
        /*0f92*/ 	.byte	0xff
	.zero		1


	//   ....[234]....
        /*0f94*/ 	.word	0x000096b0
        /*0f98*/ 	.word	0x00000000
        /*0f9c*/ 	.word	0x00000000
        /*0fa0*/ 	.short	0x010a
        /*0fa2*/ 	.byte	0xff
	.zero		1


	//   ....[235]....
        /*0fa4*/ 	.word	0x00009710
        /*0fa8*/ 	.word	0x00000000
        /*0fac*/ 	.word	0x00000000
        /*0fb0*/ 	.short	0x010a
        /*0fb2*/ 	.byte	0xff
	.zero		1


	//   ....[236]....
        /*0fb4*/ 	.word	0x00009770
        /*0fb8*/ 	.word	0x00000000
        /*0fbc*/ 	.word	0x00000000
        /*0fc0*/ 	.short	0x010a
        /*0fc2*/ 	.byte	0xff
	.zero		1


	//   ....[237]....
        /*0fc4*/ 	.word	0x000097d0
        /*0fc8*/ 	.word	0x00000000
        /*0fcc*/ 	.word	0x00000000
        /*0fd0*/ 	.short	0x010a
        /*0fd2*/ 	.byte	0xff
	.zero		1


	//   ....[238]....
        /*0fd4*/ 	.word	0x00009830
        /*0fd8*/ 	.word	0x00000000
        /*0fdc*/ 	.word	0x00000000
        /*0fe0*/ 	.short	0x010a
        /*0fe2*/ 	.byte	0xff
	.zero		1


	//   ....[239]....
        /*0fe4*/ 	.word	0x00009890
        /*0fe8*/ 	.word	0x00000000
        /*0fec*/ 	.word	0x00000000
        /*0ff0*/ 	.short	0x010a
        /*0ff2*/ 	.byte	0xff
	.zero		1


	//   ....[240]....
        /*0ff4*/ 	.word	0x000098f0
        /*0ff8*/ 	.word	0x00000000
        /*0ffc*/ 	.word	0x00000000
        /*1000*/ 	.short	0x010a
        /*1002*/ 	.byte	0xff
	.zero		1


	//   ....[241]....
        /*1004*/ 	.word	0x00009950
        /*1008*/ 	.word	0x00000000
        /*100c*/ 	.word	0x00000000
        /*1010*/ 	.short	0x010a
        /*1012*/ 	.byte	0xff
	.zero		1


	//   ....[242]....
        /*1014*/ 	.word	0x000099a0
        /*1018*/ 	.word	0x00000000
        /*101c*/ 	.word	0x00000310
        /*1020*/ 	.short	0x010a
        /*1022*/ 	.byte	0xff
	.zero		1


	//   ....[243]....
        /*1024*/ 	.word	0x00009a00
        /*1028*/ 	.word	0x00000000
        /*102c*/ 	.word	0x000002c0
        /*1030*/ 	.short	0x010a
        /*1032*/ 	.byte	0xff
	.zero		1


	//   ....[244]....
        /*1034*/ 	.word	0x00009a50
        /*1038*/ 	.word	0x00000000
        /*103c*/ 	.word	0x000002b0
        /*1040*/ 	.short	0x010a
        /*1042*/ 	.byte	0xff
	.zero		1


	//   ....[245]....
        /*1044*/ 	.word	0x00009ab0
        /*1048*/ 	.word	0x00000000
        /*104c*/ 	.word	0x000002c0
        /*1050*/ 	.short	0x010a
        /*1052*/ 	.byte	0xff
	.zero		1


	//   ....[246]....
        /*1054*/ 	.word	0x00009b10
        /*1058*/ 	.word	0x00000004
        /*105c*/ 	.word	0x00000008
        /*1060*/ 	.short	0x010a
        /*1062*/ 	.byte	0xff
	.zero		1


	//   ....[247]....
        /*1064*/ 	.word	0x00009bf0
        /*1068*/ 	.word	0x00000002
        /*106c*/ 	.word	0x00000008
        /*1070*/ 	.short	0x010a
        /*1072*/ 	.byte	0xff
	.zero		1


	//   ....[248]....
        /*1074*/ 	.word	0x00009c40
        /*1078*/ 	.word	0x00000000
        /*107c*/ 	.word	0x000002b0
        /*1080*/ 	.short	0x010a
        /*1082*/ 	.byte	0xff
	.zero		1


	//   ....[249]....
        /*1084*/ 	.word	0x00009ca0
        /*1088*/ 	.word	0x00000000
        /*108c*/ 	.word	0x000002f0
        /*1090*/ 	.short	0x010a
        /*1092*/ 	.byte	0xff
	.zero		1


	//   ....[250]....
        /*1094*/ 	.word	0x00009d00
        /*1098*/ 	.word	0x00000000
        /*109c*/ 	.word	0x00000000
        /*10a0*/ 	.short	0x010a
        /*10a2*/ 	.byte	0xff
	.zero		1


	//   ....[251]....
        /*10a4*/ 	.word	0x00009d60
        /*10a8*/ 	.word	0x00000000
        /*10ac*/ 	.word	0x00000000
        /*10b0*/ 	.short	0x010a
        /*10b2*/ 	.byte	0xff
	.zero		1


	//   ....[252]....
        /*10b4*/ 	.word	0x00009dc0
        /*10b8*/ 	.word	0x00000000
        /*10bc*/ 	.word	0x00000000
        /*10c0*/ 	.short	0x010a
        /*10c2*/ 	.byte	0xff
	.zero		1


	//   ....[253]....
        /*10c4*/ 	.word	0x00009e20
        /*10c8*/ 	.word	0x00000000
        /*10cc*/ 	.word	0x00000000
        /*10d0*/ 	.short	0x010a
        /*10d2*/ 	.byte	0xff
	.zero		1


	//   ....[254]....
        /*10d4*/ 	.word	0x00009e80
        /*10d8*/ 	.word	0x00000000
        /*10dc*/ 	.word	0x00000330
        /*10e0*/ 	.short	0x010a
        /*10e2*/ 	.byte	0xff
	.zero		1


	//   ....[255]....
        /*10e4*/ 	.word	0x00009ed0
        /*10e8*/ 	.word	0x00000000
        /*10ec*/ 	.word	0x000002b0
        /*10f0*/ 	.short	0x010a
        /*10f2*/ 	.byte	0xff
	.zero		1


	//   ....[0]....
        /*10f4*/ 	.word	0x00009f30
        /*10f8*/ 	.word	0x00000000
        /*10fc*/ 	.word	0x000002a8
        /*1100*/ 	.short	0x010a
        /*1102*/ 	.byte	0xff
	.zero		1


	//   ....[1]....
        /*1104*/ 	.word	0x00009f90
        /*1108*/ 	.word	0x00000003
        /*110c*/ 	.word	0x00000298
        /*1110*/ 	.short	0x010a
        /*1112*/ 	.byte	0xff
	.zero		1


	//   ....[2]....
        /*1114*/ 	.word	0x00009fe0
        /*1118*/ 	.word	0x00000000
        /*111c*/ 	.word	0x000002b0
        /*1120*/ 	.short	0x010a
        /*1122*/ 	.byte	0xff
	.zero		1


	//   ....[3]....
        /*1124*/ 	.word	0x0000a040
        /*1128*/ 	.word	0x00000000
        /*112c*/ 	.word	0x00000290
        /*1130*/ 	.short	0x010a
        /*1132*/ 	.byte	0xff
	.zero		1


	//   ....[4]....
        /*1134*/ 	.word	0x0000a090
        /*1138*/ 	.word	0x000000b5
        /*113c*/ 	.word	0x000002d0
        /*1140*/ 	.short	0x010a
        /*1142*/ 	.byte	0xff
	.zero		1


	//----- nvinfo : EIATTR_NUM_MBARRIERS
	.align		4
.L_47:
        /*1144*/ 	.byte	0x03, 0x38
        /*1146*/ 	.short	0x0067


	//----- nvinfo : EIATTR_EXIT_INSTR_OFFSETS
	.align		4
        /*1148*/ 	.byte	0x04, 0x1c
        /*114a*/ 	.short	(.L_49 - .L_48)


	//   ....[0]....
.L_48:
        /*114c*/ 	.word	0x00004170


	//   ....[1]....
        /*1150*/ 	.word	0x00004670


	//   ....[2]....
        /*1154*/ 	.word	0x000046d0


	//   ....[3]....
        /*1158*/ 	.word	0x00005900


	//   ....[4]....
        /*115c*/ 	.word	0x00006430


	//   ....[5]....
        /*1160*/ 	.word	0x00006470


	//   ....[6]....
        /*1164*/ 	.word	0x00008930


	//----- nvinfo : EIATTR_MAX_THREADS
	.align		4
.L_49:
        /*1168*/ 	.byte	0x04, 0x05
        /*116a*/ 	.short	(.L_51 - .L_50)
.L_50:
        /*116c*/ 	.word	0x00000100
        /*1170*/ 	.word	0x00000001
        /*1174*/ 	.word	0x00000001


	//----- nvinfo : EIATTR_CRS_STACK_SIZE
	.align		4
.L_51:
        /*1178*/ 	.byte	0x04, 0x1e
        /*117a*/ 	.short	(.L_53 - .L_52)
.L_52:
        /*117c*/ 	.word	0x00000000


	//----- nvinfo : EIATTR_CBANK_PARAM_SIZE
	.align		4
.L_53:
        /*1180*/ 	.byte	0x03, 0x19
        /*1182*/ 	.short	0x0800


	//----- nvinfo : EIATTR_PARAM_CBANK
	.align		4
        /*1184*/ 	.byte	0x04, 0x0a
        /*1186*/ 	.short	(.L_55 - .L_54)
	.align		4
.L_54:
        /*1188*/ 	.word	index@(.nv.constant0._ZN7cutlass13device_kernelINS_4gemm6kernel13GemmUniversalIN4cute5tupleIJiiiiEEENS1_10collective13CollectiveMmaINS1_35MainloopSm100TmaUmmaWarpSpecializedILi41ELi2ELi4ENS5_IJNS4_1CILi2EEENSA_ILi1EEESC_EEEEENS5_IJNSA_ILi256EEENSA_ILi64EEENSA_ILi32EEEEEENS_12float_e4m3_tENS5_IJlSC_lEEESJ_SK_NS4_8TiledMMAINS4_8MMA_AtomIJNS4_10MMA_TraitsINS4_25SM100_MMA_F8F6F4_2x1SM_SSEJSJ_SJ_fSF_SG_NS4_17integral_constantINS4_4UMMA5MajorELSR_0EEESS_NSP_INSQ_7ScaleInELST_0EEESU_EEEEEENS4_6LayoutINS5_IJSC_SC_SC_EEENS5_IJNSA_ILi0EEESZ_SZ_EEEEENS5_IJNS4_10UnderscoreES12_S12_EEEEENS4_18SM100_TMA_2SM_LOADENS4_14ComposedLayoutINS4_7SwizzleILi1ELi4ELi3EEENS4_18smem_ptr_flag_bitsILi8EEENSX_INS5_IJNSA_ILi8EEESH_EEENS5_IJSH_SC_EEEEEEEvNS4_8identityES15_S1F_vS1G_EENS_8epilogue10collective18CollectiveEpilogueINS1I_23Sm100TmaWarpSpecializedILi1ELi1ELi64ELb0ELb0EEEJNS5_IJNSA_ILi128EEESG_SH_EEENS5_IJNSX_IS1N_SC_EENSX_ISG_SC_EEEEESJ_SK_SJ_SK_NS1I_6fusion15FusionCallbacksIS1M_NS1S_17LinearCombinationISJ_fSJ_fLNS_15FloatRoundStyleE2EEES1O_S1R_JEEENS4_5SM1004TMEM4LOAD26SM100_TMEM_LOAD_32dp32b64xENS4_13SM90_TMA_LOADENS16_INS17_ILi2ELi4ELi3EEES1A_NSX_INS5_IJS1B_SG_EEENS5_IJSG_SC_EEEEEEENS4_39AutoVectorizingCopyWithAssumedAlignmentILi128EEENS4_14SM90_TMA_STOREES27_S29_S29_EEEvvEEEEvNT_6ParamsE)
        /*118c*/ 	.short	0x0380
        /*118e*/ 	.short	0x0800


	//----- nvinfo : EIATTR_SW_WAR
	.align		4
.L_55:
        /*1190*/ 	.byte	0x04, 0x36
        /*1192*/ 	.short	(.L_57 - .L_56)
.L_56:
        /*1194*/ 	.word	0x00000008
.L_57:


//--------------------- .nv.callgraph             --------------------------
	.section	.nv.callgraph,"",@"SHT_CUDA_CALLGRAPH"
	.align	4
	.sectionentsize	8
	.align		4
        /*0000*/ 	.word	0x00000000
	.align		4
        /*0004*/ 	.word	0xffffffff
	.align		4
        /*0008*/ 	.word	index@(_ZN7cutlass13device_kernelINS_4gemm6kernel13GemmUniversalIN4cute5tupleIJiiiiEEENS1_10collective13CollectiveMmaINS1_35MainloopSm100TmaUmmaWarpSpecializedILi41ELi2ELi4ENS5_IJNS4_1CILi2EEENSA_ILi1EEESC_EEEEENS5_IJNSA_ILi256EEENSA_ILi64EEENSA_ILi32EEEEEENS_12float_e4m3_tENS5_IJlSC_lEEESJ_SK_NS4_8TiledMMAINS4_8MMA_AtomIJNS4_10MMA_TraitsINS4_25SM100_MMA_F8F6F4_2x1SM_SSEJSJ_SJ_fSF_SG_NS4_17integral_constantINS4_4UMMA5MajorELSR_0EEESS_NSP_INSQ_7ScaleInELST_0EEESU_EEEEEENS4_6LayoutINS5_IJSC_SC_SC_EEENS5_IJNSA_ILi0EEESZ_SZ_EEEEENS5_IJNS4_10UnderscoreES12_S12_EEEEENS4_18SM100_TMA_2SM_LOADENS4_14ComposedLayoutINS4_7SwizzleILi1ELi4ELi3EEENS4_18smem_ptr_flag_bitsILi8EEENSX_INS5_IJNSA_ILi8EEESH_EEENS5_IJSH_SC_EEEEEEEvNS4_8identityES15_S1F_vS1G_EENS_8epilogue10collective18CollectiveEpilogueINS1I_23Sm100TmaWarpSpecializedILi1ELi1ELi64ELb0ELb0EEEJNS5_IJNSA_ILi128EEESG_SH_EEENS5_IJNSX_IS1N_SC_EENSX_ISG_SC_EEEEESJ_SK_SJ_SK_NS1I_6fusion15FusionCallbacksIS1M_NS1S_17LinearCombinationISJ_fSJ_fLNS_15FloatRoundStyleE2EEES1O_S1R_JEEENS4_5SM1004TMEM4LOAD26SM100_TMEM_LOAD_32dp32b64xENS4_13SM90_TMA_LOADENS16_INS17_ILi2ELi4ELi3EEES1A_NSX_INS5_IJS1B_SG_EEENS5_IJSG_SC_EEEEEEENS4_39AutoVectorizingCopyWithAssumedAlignmentILi128EEENS4_14SM90_TMA_STOREES27_S29_S29_EEEvvEEEEvNT_6ParamsE)
	.align		4
        /*000c*/ 	.word	index@(__assertfail)
	.align		4
        /*0010*/ 	.word	0x00000000
	.align		4
        /*0014*/ 	.word	0xfffffffe
	.align		4
        /*0018*/ 	.word	0x00000000
	.align		4
        /*001c*/ 	.word	0xfffffffd
	.align		4
        /*0020*/ 	.word	0x00000000
	.align		4
        /*0024*/ 	.word	0xfffffffc


//--------------------- .nv.constant4             --------------------------
	.section	.nv.constant4,"a",@progbits
	.align	8
	.align		8
.nv.constant4:
        /*0000*/ 	.dword	__assertfail
	.align		8
        /*0008*/ 	.dword	__unnamed_1
	.align		8
        /*0010*/ 	.dword	__unnamed_2
	.align		8
        /*0018*/ 	.dword	_ZN40_INTERNAL_aaf73e52_4_k_cu_09044027_162794cuda3std3__45__cpo5beginE
	.align		8
        /*0020*/ 	.dword	_ZN40_INTERNAL_aaf73e52_4_k_cu_09044027_162794cuda3std3__45__cpo3endE
	.align		8
        /*0028*/ 	.dword	_ZN40_INTERNAL_aaf73e52_4_k_cu_09044027_162794cuda3std3__45__cpo6cbeginE
	.align		8
        /*0030*/ 	.dword	_ZN40_INTERNAL_aaf73e52_4_k_cu_09044027_162794cuda3std3__45__cpo4cendE
	.align		8
        /*0038*/ 	.dword	_ZN40_INTERNAL_aaf73e52_4_k_cu_09044027_162794cuda3std3__442_GLOBAL__N__aaf73e52_4_k_cu_09044027_162796ignoreE
	.align		8
        /*0040*/ 	.dword	_ZN40_INTERNAL_aaf73e52_4_k_cu_09044027_162794cuda3std3__419piecewise_constructE
	.align		8
        /*0048*/ 	.dword	_ZN40_INTERNAL_aaf73e52_4_k_cu_09044027_162794cuda3std3__48in_placeE
	.align		8
        /*0050*/ 	.dword	_ZN40_INTERNAL_aaf73e52_4_k_cu_09044027_162794cuda3std6ranges3__45__cpo4swapE
	.align		8
        /*0058*/ 	.dword	_ZN40_INTERNAL_aaf73e52_4_k_cu_09044027_162794cuda3std6ranges3__45__cpo9iter_moveE
	.align		8
        /*0060*/ 	.dword	_ZN40_INTERNAL_aaf73e52_4_k_cu_09044027_162794cute7productE
	.align		8
        /*0068*/ 	.dword	_ZN40_INTERNAL_aaf73e52_4_k_cu_09044027_162794cute1_E
	.align		8
        /*0070*/ 	.dword	$str$25
	.align		8
        /*0078*/ 	.dword	$str$26
	.align		8
        /*0080*/ 	.dword	$str$27
	.align		8
        /*0088*/ 	.dword	$str$28


//--------------------- .text._ZN7cutlass13device_kernelINS_4gemm6kernel13GemmUniversalIN4cute5tupleIJiiiiEEENS1_10collective13CollectiveMmaINS1_35MainloopSm100TmaUmmaWarpSpecializedILi41ELi2ELi4ENS5_IJNS4_1CILi2EEENSA_ILi1EEESC_EEEEENS5_IJNSA_ILi256EEENSA_ILi64EEENSA_ILi32EEEEEENS_12float_e4m3_tENS5_IJlSC_lEEESJ_SK_NS4_8TiledMMAINS4_8MMA_AtomIJNS4_10MMA_TraitsINS4_25SM100_MMA_F8F6F4_2x1SM_SSEJSJ_SJ_fSF_SG_NS4_17integral_constantINS4_4UMMA5MajorELSR_0EEESS_NSP_INSQ_7ScaleInELST_0EEESU_EEEEEENS4_6LayoutINS5_IJSC_SC_SC_EEENS5_IJNSA_ILi0EEESZ_SZ_EEEEENS5_IJNS4_10UnderscoreES12_S12_EEEEENS4_18SM100_TMA_2SM_LOADENS4_14ComposedLayoutINS4_7SwizzleILi1ELi4ELi3EEENS4_18smem_ptr_flag_bitsILi8EEENSX_INS5_IJNSA_ILi8EEESH_EEENS5_IJSH_SC_EEEEEEEvNS4_8identityES15_S1F_vS1G_EENS_8epilogue10collective18CollectiveEpilogueINS1I_23Sm100TmaWarpSpecializedILi1ELi1ELi64ELb0ELb0EEEJNS5_IJNSA_ILi128EEESG_SH_EEENS5_IJNSX_IS1N_SC_EENSX_ISG_SC_EEEEESJ_SK_SJ_SK_NS1I_6fusion15FusionCallbacksIS1M_NS1S_17LinearCombinationISJ_fSJ_fLNS_15FloatRoundStyleE2EEES1O_S1R_JEEENS4_5SM1004TMEM4LOAD26SM100_TMEM_LOAD_32dp32b64xENS4_13SM90_TMA_LOADENS16_INS17_ILi2ELi4ELi3EEES1A_NSX_INS5_IJS1B_SG_EEENS5_IJSG_SC_EEEEEEENS4_39AutoVectorizingCopyWithAssumedAlignmentILi128EEENS4_14SM90_TMA_STOREES27_S29_S29_EEEvvEEEEvNT_6ParamsE --------------------------
	.section	.text._ZN7cutlass13device_kernelINS_4gemm6kernel13GemmUniversalIN4cute5tupleIJiiiiEEENS1_10collective13CollectiveMmaINS1_35MainloopSm100TmaUmmaWarpSpecializedILi41ELi2ELi4ENS5_IJNS4_1CILi2EEENSA_ILi1EEESC_EEEEENS5_IJNSA_ILi256EEENSA_ILi64EEENSA_ILi32EEEEEENS_12float_e4m3_tENS5_IJlSC_lEEESJ_SK_NS4_8TiledMMAINS4_8MMA_AtomIJNS4_10MMA_TraitsINS4_25SM100_MMA_F8F6F4_2x1SM_SSEJSJ_SJ_fSF_SG_NS4_17integral_constantINS4_4UMMA5MajorELSR_0EEESS_NSP_INSQ_7ScaleInELST_0EEESU_EEEEEENS4_6LayoutINS5_IJSC_SC_SC_EEENS5_IJNSA_ILi0EEESZ_SZ_EEEEENS5_IJNS4_10UnderscoreES12_S12_EEEEENS4_18SM100_TMA_2SM_LOADENS4_14ComposedLayoutINS4_7SwizzleILi1ELi4ELi3EEENS4_18smem_ptr_flag_bitsILi8EEENSX_INS5_IJNSA_ILi8EEESH_EEENS5_IJSH_SC_EEEEEEEvNS4_8identityES15_S1F_vS1G_EENS_8epilogue10collective18CollectiveEpilogueINS1I_23Sm100TmaWarpSpecializedILi1ELi1ELi64ELb0ELb0EEEJNS5_IJNSA_ILi128EEESG_SH_EEENS5_IJNSX_IS1N_SC_EENSX_ISG_SC_EEEEESJ_SK_SJ_SK_NS1I_6fusion15FusionCallbacksIS1M_NS1S_17LinearCombinationISJ_fSJ_fLNS_15FloatRoundStyleE2EEES1O_S1R_JEEENS4_5SM1004TMEM4LOAD26SM100_TMEM_LOAD_32dp32b64xENS4_13SM90_TMA_LOADENS16_INS17_ILi2ELi4ELi3EEES1A_NSX_INS5_IJS1B_SG_EEENS5_IJSG_SC_EEEEEEENS4_39AutoVectorizingCopyWithAssumedAlignmentILi128EEENS4_14SM90_TMA_STOREES27_S29_S29_EEEvvEEEEvNT_6ParamsE,"ax",@progbits
	.align	128
.text._ZN7cutlass13device_kernelINS_4gemm6kernel13GemmUniversalIN4cute5tupleIJiiiiEEENS1_10collective13CollectiveMmaINS1_35MainloopSm100TmaUmmaWarpSpecializedILi41ELi2ELi4ENS5_IJNS4_1CILi2EEENSA_ILi1EEESC_EEEEENS5_IJNSA_ILi256EEENSA_ILi64EEENSA_ILi32EEEEEENS_12float_e4m3_tENS5_IJlSC_lEEESJ_SK_NS4_8TiledMMAINS4_8MMA_AtomIJNS4_10MMA_TraitsINS4_25SM100_MMA_F8F6F4_2x1SM_SSEJSJ_SJ_fSF_SG_NS4_17integral_constantINS4_4UMMA5MajorELSR_0EEESS_NSP_INSQ_7ScaleInELST_0EEESU_EEEEEENS4_6LayoutINS5_IJSC_SC_SC_EEENS5_IJNSA_ILi0EEESZ_SZ_EEEEENS5_IJNS4_10UnderscoreES12_S12_EEEEENS4_18SM100_TMA_2SM_LOADENS4_14ComposedLayoutINS4_7SwizzleILi1ELi4ELi3EEENS4_18smem_ptr_flag_bitsILi8EEENSX_INS5_IJNSA_ILi8EEESH_EEENS5_IJSH_SC_EEEEEEEvNS4_8identityES15_S1F_vS1G_EENS_8epilogue10collective18CollectiveEpilogueINS1I_23Sm100TmaWarpSpecializedILi1ELi1ELi64ELb0ELb0EEEJNS5_IJNSA_ILi128EEESG_SH_EEENS5_IJNSX_IS1N_SC_EENSX_ISG_SC_EEEEESJ_SK_SJ_SK_NS1I_6fusion15FusionCallbacksIS1M_NS1S_17LinearCombinationISJ_fSJ_fLNS_15FloatRoundStyleE2EEES1O_S1R_JEEENS4_5SM1004TMEM4LOAD26SM100_TMEM_LOAD_32dp32b64xENS4_13SM90_TMA_LOADENS16_INS17_ILi2ELi4ELi3EEES1A_NSX_INS5_IJS1B_SG_EEENS5_IJSG_SC_EEEEEEENS4_39AutoVectorizingCopyWithAssumedAlignmentILi128EEENS4_14SM90_TMA_STOREES27_S29_S29_EEEvvEEEEvNT_6ParamsE:
        .type           _ZN7cutlass13device_kernelINS_4gemm6kernel13GemmUniversalIN4cute5tupleIJiiiiEEENS1_10collective13CollectiveMmaINS1_35MainloopSm100TmaUmmaWarpSpecializedILi41ELi2ELi4ENS5_IJNS4_1CILi2EEENSA_ILi1EEESC_EEEEENS5_IJNSA_ILi256EEENSA_ILi64EEENSA_ILi32EEEEEENS_12float_e4m3_tENS5_IJlSC_lEEESJ_SK_NS4_8TiledMMAINS4_8MMA_AtomIJNS4_10MMA_TraitsINS4_25SM100_MMA_F8F6F4_2x1SM_SSEJSJ_SJ_fSF_SG_NS4_17integral_constantINS4_4UMMA5MajorELSR_0EEESS_NSP_INSQ_7ScaleInELST_0EEESU_EEEEEENS4_6LayoutINS5_IJSC_SC_SC_EEENS5_IJNSA_ILi0EEESZ_SZ_EEEEENS5_IJNS4_10UnderscoreES12_S12_EEEEENS4_18SM100_TMA_2SM_LOADENS4_14ComposedLayoutINS4_7SwizzleILi1ELi4ELi3EEENS4_18smem_ptr_flag_bitsILi8EEENSX_INS5_IJNSA_ILi8EEESH_EEENS5_IJSH_SC_EEEEEEEvNS4_8identityES15_S1F_vS1G_EENS_8epilogue10collective18CollectiveEpilogueINS1I_23Sm100TmaWarpSpecializedILi1ELi1ELi64ELb0ELb0EEEJNS5_IJNSA_ILi128EEESG_SH_EEENS5_IJNSX_IS1N_SC_EENSX_ISG_SC_EEEEESJ_SK_SJ_SK_NS1I_6fusion15FusionCallbacksIS1M_NS1S_17LinearCombinationISJ_fSJ_fLNS_15FloatRoundStyleE2EEES1O_S1R_JEEENS4_5SM1004TMEM4LOAD26SM100_TMEM_LOAD_32dp32b64xENS4_13SM90_TMA_LOADENS16_INS17_ILi2ELi4ELi3EEES1A_NSX_INS5_IJS1B_SG_EEENS5_IJSG_SC_EEEEEEENS4_39AutoVectorizingCopyWithAssumedAlignmentILi128EEENS4_14SM90_TMA_STOREES27_S29_S29_EEEvvEEEEvNT_6ParamsE,@function
        .size           _ZN7cutlass13device_kernelINS_4gemm6kernel13GemmUniversalIN4cute5tupleIJiiiiEEENS1_10collective13CollectiveMmaINS1_35MainloopSm100TmaUmmaWarpSpecializedILi41ELi2ELi4ENS5_IJNS4_1CILi2EEENSA_ILi1EEESC_EEEEENS5_IJNSA_ILi256EEENSA_ILi64EEENSA_ILi32EEEEEENS_12float_e4m3_tENS5_IJlSC_lEEESJ_SK_NS4_8TiledMMAINS4_8MMA_AtomIJNS4_10MMA_TraitsINS4_25SM100_MMA_F8F6F4_2x1SM_SSEJSJ_SJ_fSF_SG_NS4_17integral_constantINS4_4UMMA5MajorELSR_0EEESS_NSP_INSQ_7ScaleInELST_0EEESU_EEEEEENS4_6LayoutINS5_IJSC_SC_SC_EEENS5_IJNSA_ILi0EEESZ_SZ_EEEEENS5_IJNS4_10UnderscoreES12_S12_EEEEENS4_18SM100_TMA_2SM_LOADENS4_14ComposedLayoutINS4_7SwizzleILi1ELi4ELi3EEENS4_18smem_ptr_flag_bitsILi8EEENSX_INS5_IJNSA_ILi8EEESH_EEENS5_IJSH_SC_EEEEEEEvNS4_8identityES15_S1F_vS1G_EENS_8epilogue10collective18CollectiveEpilogueINS1I_23Sm100TmaWarpSpecializedILi1ELi1ELi64ELb0ELb0EEEJNS5_IJNSA_ILi128EEESG_SH_EEENS5_IJNSX_IS1N_SC_EENSX_ISG_SC_EEEEESJ_SK_SJ_SK_NS1I_6fusion15FusionCallbacksIS1M_NS1S_17LinearCombinationISJ_fSJ_fLNS_15FloatRoundStyleE2EEES1O_S1R_JEEENS4_5SM1004TMEM4LOAD26SM100_TMEM_LOAD_32dp32b64xENS4_13SM90_TMA_LOADENS16_INS17_ILi2ELi4ELi3EEES1A_NSX_INS5_IJS1B_SG_EEENS5_IJSG_SC_EEEEEEENS4_39AutoVectorizingCopyWithAssumedAlignmentILi128EEENS4_14SM90_TMA_STOREES27_S29_S29_EEEvvEEEEvNT_6ParamsE,(.L_x_261 - _ZN7cutlass13device_kernelINS_4gemm6kernel13GemmUniversalIN4cute5tupleIJiiiiEEENS1_10collective13CollectiveMmaINS1_35MainloopSm100TmaUmmaWarpSpecializedILi41ELi2ELi4ENS5_IJNS4_1CILi2EEENSA_ILi1EEESC_EEEEENS5_IJNSA_ILi256EEENSA_ILi64EEENSA_ILi32EEEEEENS_12float_e4m3_tENS5_IJlSC_lEEESJ_SK_NS4_8TiledMMAINS4_8MMA_AtomIJNS4_10MMA_TraitsINS4_25SM100_MMA_F8F6F4_2x1SM_SSEJSJ_SJ_fSF_SG_NS4_17integral_constantINS4_4UMMA5MajorELSR_0EEESS_NSP_INSQ_7ScaleInELST_0EEESU_EEEEEENS4_6LayoutINS5_IJSC_SC_SC_EEENS5_IJNSA_ILi0EEESZ_SZ_EEEEENS5_IJNS4_10UnderscoreES12_S12_EEEEENS4_18SM100_TMA_2SM_LOADENS4_14ComposedLayoutINS4_7SwizzleILi1ELi4ELi3EEENS4_18smem_ptr_flag_bitsILi8EEENSX_INS5_IJNSA_ILi8EEESH_EEENS5_IJSH_SC_EEEEEEEvNS4_8identityES15_S1F_vS1G_EENS_8epilogue10collective18CollectiveEpilogueINS1I_23Sm100TmaWarpSpecializedILi1ELi1ELi64ELb0ELb0EEEJNS5_IJNSA_ILi128EEESG_SH_EEENS5_IJNSX_IS1N_SC_EENSX_ISG_SC_EEEEESJ_SK_SJ_SK_NS1I_6fusion15FusionCallbacksIS1M_NS1S_17LinearCombinationISJ_fSJ_fLNS_15FloatRoundStyleE2EEES1O_S1R_JEEENS4_5SM1004TMEM4LOAD26SM100_TMEM_LOAD_32dp32b64xENS4_13SM90_TMA_LOADENS16_INS17_ILi2ELi4ELi3EEES1A_NSX_INS5_IJS1B_SG_EEENS5_IJSG_SC_EEEEEEENS4_39AutoVectorizingCopyWithAssumedAlignmentILi128EEENS4_14SM90_TMA_STOREES27_S29_S29_EEEvvEEEEvNT_6ParamsE)
        .other          _ZN7cutlass13device_kernelINS_4gemm6kernel13GemmUniversalIN4cute5tupleIJiiiiEEENS1_10collective13CollectiveMmaINS1_35MainloopSm100TmaUmmaWarpSpecializedILi41ELi2ELi4ENS5_IJNS4_1CILi2EEENSA_ILi1EEESC_EEEEENS5_IJNSA_ILi256EEENSA_ILi64EEENSA_ILi32EEEEEENS_12float_e4m3_tENS5_IJlSC_lEEESJ_SK_NS4_8TiledMMAINS4_8MMA_AtomIJNS4_10MMA_TraitsINS4_25SM100_MMA_F8F6F4_2x1SM_SSEJSJ_SJ_fSF_SG_NS4_17integral_constantINS4_4UMMA5MajorELSR_0EEESS_NSP_INSQ_7ScaleInELST_0EEESU_EEEEEENS4_6LayoutINS5_IJSC_SC_SC_EEENS5_IJNSA_ILi0EEESZ_SZ_EEEEENS5_IJNS4_10UnderscoreES12_S12_EEEEENS4_18SM100_TMA_2SM_LOADENS4_14ComposedLayoutINS4_7SwizzleILi1ELi4ELi3EEENS4_18smem_ptr_flag_bitsILi8EEENSX_INS5_IJNSA_ILi8EEESH_EEENS5_IJSH_SC_EEEEEEEvNS4_8identityES15_S1F_vS1G_EENS_8epilogue10collective18CollectiveEpilogueINS1I_23Sm100TmaWarpSpecializedILi1ELi1ELi64ELb0ELb0EEEJNS5_IJNSA_ILi128EEESG_SH_EEENS5_IJNSX_IS1N_SC_EENSX_ISG_SC_EEEEESJ_SK_SJ_SK_NS1I_6fusion15FusionCallbacksIS1M_NS1S_17LinearCombinationISJ_fSJ_fLNS_15FloatRoundStyleE2EEES1O_S1R_JEEENS4_5SM1004TMEM4LOAD26SM100_TMEM_LOAD_32dp32b64xENS4_13SM90_TMA_LOADENS16_INS17_ILi2ELi4ELi3EEES1A_NSX_INS5_IJS1B_SG_EEENS5_IJSG_SC_EEEEEEENS4_39AutoVectorizingCopyWithAssumedAlignmentILi128EEENS4_14SM90_TMA_STOREES27_S29_S29_EEEvvEEEEvNT_6ParamsE,@"STO_CUDA_ENTRY STV_DEFAULT"
_ZN7cutlass13device_kernelINS_4gemm6kernel13GemmUniversalIN4cute5tupleIJiiiiEEENS1_10collective13CollectiveMmaINS1_35MainloopSm100TmaUmmaWarpSpecializedILi41ELi2ELi4ENS5_IJNS4_1CILi2EEENSA_ILi1EEESC_EEEEENS5_IJNSA_ILi256EEENSA_ILi64EEENSA_ILi32EEEEEENS_12float_e4m3_tENS5_IJlSC_lEEESJ_SK_NS4_8TiledMMAINS4_8MMA_AtomIJNS4_10MMA_TraitsINS4_25SM100_MMA_F8F6F4_2x1SM_SSEJSJ_SJ_fSF_SG_NS4_17integral_constantINS4_4UMMA5MajorELSR_0EEESS_NSP_INSQ_7ScaleInELST_0EEESU_EEEEEENS4_6LayoutINS5_IJSC_SC_SC_EEENS5_IJNSA_ILi0EEESZ_SZ_EEEEENS5_IJNS4_10UnderscoreES12_S12_EEEEENS4_18SM100_TMA_2SM_LOADENS4_14ComposedLayoutINS4_7SwizzleILi1ELi4ELi3EEENS4_18smem_ptr_flag_bitsILi8EEENSX_INS5_IJNSA_ILi8EEESH_EEENS5_IJSH_SC_EEEEEEEvNS4_8identityES15_S1F_vS1G_EENS_8epilogue10collective18CollectiveEpilogueINS1I_23Sm100TmaWarpSpecializedILi1ELi1ELi64ELb0ELb0EEEJNS5_IJNSA_ILi128EEESG_SH_EEENS5_IJNSX_IS1N_SC_EENSX_ISG_SC_EEEEESJ_SK_SJ_SK_NS1I_6fusion15FusionCallbacksIS1M_NS1S_17LinearCombinationISJ_fSJ_fLNS_15FloatRoundStyleE2EEES1O_S1R_JEEENS4_5SM1004TMEM4LOAD26SM100_TMEM_LOAD_32dp32b64xENS4_13SM90_TMA_LOADENS16_INS17_ILi2ELi4ELi3EEES1A_NSX_INS5_IJS1B_SG_EEENS5_IJSG_SC_EEEEEEENS4_39AutoVectorizingCopyWithAssumedAlignmentILi128EEENS4_14SM90_TMA_STOREES27_S29_S29_EEEvvEEEEvNT_6ParamsE:
[----:B------:R-:W1:Y:S01]  /*0000*/  LDC R1, c[0x0][0x37c] ;  /* 0x0000df00ff017b82 */ /* 0x000e620000000800 */
[----:B------:R-:W2:Y:S01]  /*0010*/  S2R R166, SR_TID.X ;  /* 0x0000000000a67919 */ /* 0x000ea20000002100 */
[----:B------:R-:W3:Y:S06]  /*0020*/  LDCU.64 UR6, c[0x0][0x890] ;  /* 0x00011200ff0677ac */ /* 0x000eec0008000a00 */
[----:B------:R-:W4:Y:S01]  /*0030*/  S2UR UR37, SR_CgaCtaId ;  /* 0x00000000002579c3 */ /* 0x000f220000008800 */
[----:B------:R-:W-:Y:S02]  /*0040*/  PRMT R165, RZ, 0x7610, R165 ;  /* 0x00007610ffa57816 */ /* 0x000fe400000000a5 */
[----:B------:R-:W-:Y:S01]  /*0050*/  ELECT P1, URZ, PT ;  /* 0x0000000000ff782f */ /* 0x000fe20003820000 */
[----:B------:R-:W1:Y:S01]  /*0060*/  LDCU.64 UR40, c[0x0][0x358] ;  /* 0x00006b00ff2877ac */ /* 0x000e620008000a00 */
[----:B---3--:R-:W-:-:S04]  /*0070*/  UISETP.NE.U32.AND UP0, UPT, UR6, URZ, UPT ;  /* 0x000000ff0600728c */ /* 0x008fc8000bf05070 */
[----:B------:R-:W-:Y:S02]  /*0080*/  UISETP.NE.AND.EX UP0, UPT, UR7, URZ, UPT, UP0 ;  /* 0x000000ff0700728c */ /* 0x000fe4000bf05300 */
[----:B----4-:R-:W-:Y:S02]  /*0090*/  ULOP3.LUT UR5, UR37, 0x1, URZ, 0xc0, !UPT ;  /* 0x0000000125057892 */ /* 0x010fe4000f8ec0ff */
[----:B------:R-:W-:Y:S01]  /*00a0*/  ULOP3.LUT UR4, UR37, 0x1, URZ, 0x3c, !UPT ;  /* 0x0000000125047892 */ /* 0x000fe2000f8e3cff */
[----:B--2---:R-:W-:-:S05]  /*00b0*/  SHF.R.U32.HI R169, RZ, 0x5, R166 ;  /* 0x00000005ffa97819 */ /* 0x004fca00000116a6 */
[----:B------:R-:W2:Y:S02]  /*00c0*/  SHFL.IDX PT, R0, R169, RZ, 0x1f ;  /* 0x00001fffa9007589 */ /* 0x000ea400000e0000 */
[----:B--2---:R-:W-:Y:S01]  /*00d0*/  R2UR UR10, R0 ;  /* 0x00000000000a72ca */ /* 0x004fe200000e0000 */
[----:B-1----:R-:W-:-:S14]  /*00e0*/  BRA.U UP0, `(.L_x_0) ;  /* 0x00000001002c7547 */ /* 0x002fdc000b800000 */
[----:B------:R-:W1:Y:S02]  /*00f0*/  LDCU.64 UR8, c[0x0][0x888] ;  /* 0x00011100ff0877ac */ /* 0x000e640008000a00 */
[----:B-1----:R-:W-:-:S04]  /*0100*/  UISETP.NE.U32.AND UP0, UPT, UR8, URZ, UPT ;  /* 0x000000ff0800728c */ /* 0x002fc8000bf05070 */
[----:B------:R-:W-:-:S09]  /*0110*/  UISETP.NE.AND.EX UP0, UPT, UR9, URZ, UPT, UP0 ;  /* 0x000000ff0900728c */ /* 0x000fd2000bf05300 */
[----:B------:R-:W-:Y:S05]  /*0120*/  BRA.U !UP0, `(.L_x_1) ;  /* 0x0000000108107547 */ /* 0x000fea000b800000 */
[----:B------:R-:W1:Y:S02]  /*0130*/  LDC.64 R2, c[0x0][0x888] ;  /* 0x00022200ff027b82 */ /* 0x000e640000000a00 */
[----:B-1----:R1:W5:Y:S01]  /*0140*/  LDG.E R81, desc[UR40][R2.64] ;  /* 0x0000002802517981 */ /* 0x002362000c1e1900 */
[----:B------:R-:W-:Y:S01]  /*0150*/  HFMA2 R165, -RZ, RZ, 0, 5.9604644775390625e-08 ;  /* 0x00000001ffa57431 */ /* 0x000fe200000001ff */
[----:B------:R-:W-:Y:S05]  /*0160*/  BRA `(.L_x_0) ;  /* 0x00000000000c7947 */ /* 0x000fea0003800000 */
.L_x_1:
[----:B------:R-:W1:Y:S01]  /*0170*/  LDCU UR8, c[0x0][0x880] ;  /* 0x00011000ff0877ac */ /* 0x000e620008000800 */
[----:B------:R-:W-:Y:S01]  /*0180*/  HFMA2 R165, -RZ, RZ, 0, 5.9604644775390625e-08 ;  /* 0x00000001ffa57431 */ /* 0x000fe200000001ff */
[----:B-1----:R-:W-:-:S07]  /*0190*/  MOV R81, UR8 ;  /* 0x0000000800517c02 */ /* 0x002fce0008000f00 */
.L_x_0:
[----:B------:R-:W2:Y:S02]  /*01a0*/  LDCU.64 UR8, c[0x0][0x8b0] ;  /* 0x00011600ff0877ac */ /* 0x000ea40008000a00 */
[----:B--2---:R-:W-:-:S04]  /*01b0*/  UISETP.NE.U32.AND UP0, UPT, UR8, URZ, UPT ;  /* 0x000000ff0800728c */ /* 0x004fc8000bf05070 */
[----:B------:R-:W-:-:S09]  /*01c0*/  UISETP.NE.AND.EX UP0, UPT, UR9, URZ, UPT, UP0 ;  /* 0x000000ff0900728c */ /* 0x000fd2000bf05300 */
[----:B------:R-:W-:Y:S05]  /*01d0*/  BRA.U UP0, `(.L_x_2) ;  /* 0x0000000100247547 */ /* 0x000fea000b800000 */
[----:B------:R-:W2:Y:S02]  /*01e0*/  LDCU.64 UR8, c[0x0][0x8a8] ;  /* 0x00011500ff0877ac */ /* 0x000ea40008000a00 */
[----:B--2---:R-:W-:-:S04]  /*01f0*/  UISETP.NE.U32.AND UP0, UPT, UR8, URZ, UPT ;  /* 0x000000ff0800728c */ /* 0x004fc8000bf05070 */
[----:B------:R-:W-:-:S09]  /*0200*/  UISETP.NE.AND.EX UP0, UPT, UR9, URZ, UPT, UP0 ;  /* 0x000000ff0900728c */ /* 0x000fd2000bf05300 */
[----:B------:R-:W-:Y:S05]  /*0210*/  BRA.U !UP0, `(.L_x_3) ;  /* 0x00000001080c7547 */ /* 0x000fea000b800000 */
[----:B------:R-:W2:Y:S02]  /*0220*/  LDC.64 R78, c[0x0][0x8a8] ;  /* 0x00022a00ff4e7b82 */ /* 0x000ea40000000a00 */
[----:B--2---:R2:W5:Y:S01]  /*0230*/  LDG.E R78, desc[UR40][R78.64] ;  /* 0x000000284e4e7981 */ /* 0x004562000c1e1900 */
[----:B------:R-:W-:Y:S05]  /*0240*/  BRA `(.L_x_2) ;  /* 0x0000000000087947 */ /* 0x000fea0003800000 */
.L_x_3:
[----:B------:R-:W2:Y:S02]  /*0250*/  LDCU UR8, c[0x0][0x8a0] ;  /* 0x00011400ff0877ac */ /* 0x000ea40008000800 */
[----:B--2---:R-:W-:Y:S02]  /*0260*/  MOV R78, UR8 ;  /* 0x00000008004e7c02 */ /* 0x004fe40008000f00 */
.L_x_2:
[----:B------:R-:W-:Y:S01]  /*0270*/  IMAD.U32 R0, RZ, RZ, UR10 ;  /* 0x0000000aff007e24 */ /* 0x000fe2000f8e00ff */
[----:B------:R-:W-:Y:S04]  /*0280*/  BSSY.RECONVERGENT B0, `(.L_x_4) ;  /* 0x000000c000007945 */ /* 0x000fe80003800200 */
[C---:B------:R-:W-:Y:S02]  /*0290*/  ISETP.NE.OR P2, PT, R0.reuse, 0x1, !P1 ;  /* 0x000000010000780c */ /* 0x040fe40004f45670 */
[----:B------:R-:W-:-:S11]  /*02a0*/  ISETP.NE.OR P0, PT, R0, 0x3, !P1 ;  /* 0x000000030000780c */ /* 0x000fd60004f05670 */
[----:B------:R-:W-:Y:S05]  /*02b0*/  @P2 BRA `(.L_x_5) ;  /* 0x0000000000202947 */ /* 0x000fea0003800000 */
[----:B------:R-:W3:Y:S02]  /*02c0*/  LDCU.64 UR8, c[0x0][0x348] ;  /* 0x00006900ff0877ac */ /* 0x000ee40008000a00 */
[----:B---3--:R-:W-:Y:S02]  /*02d0*/  UIADD3 UR12, UP1, UPT, UR8, 0x80, URZ ;  /* 0x00000080080c7890 */ /* 0x008fe4000ff3e0ff */
[----:B------:R-:W-:Y:S02]  /*02e0*/  UIADD3 UR8, UP0, UPT, UR8, 0x180, URZ ;  /* 0x0000018008087890 */ /* 0x000fe4000ff1e0ff */
[----:B------:R-:W-:Y:S02]  /*02f0*/  UIADD3.X UR13, UPT, UPT, URZ, UR9, URZ, UP1, !UPT ;  /* 0x00000009ff0d7290 */ /* 0x000fe40008ffe4ff */
[----:B------:R-:W-:-:S07]  /*0300*/  UIADD3.X UR9, UPT, UPT, URZ, UR9, URZ, UP0, !UPT ;  /* 0x00000009ff097290 */ /* 0x000fce00087fe4ff */
[----:B------:R3:W-:Y:S02]  /*0310*/  UTMACCTL.PF [UR12] ;  /* 0x000000000c0079b9 */ /* 0x0007e40008040000 */
[----:B------:R3:W-:Y:S02]  /*0320*/  UTMACCTL.PF [UR8] ;  /* 0x00000000080079b9 */ /* 0x0007e40008040000 */
[----:B---3--:R-:W-:Y:S01]  /*0330*/  NOP ;  /* 0x0000000000007918 */ /* 0x008fe20000000000 */
.L_x_5:
[----:B------:R-:W-:Y:S05]  /*0340*/  BSYNC.RECONVERGENT B0 ;  /* 0x0000000000007941 */ /* 0x000fea0003800200 */
.L_x_4:
[----:B------:R-:W-:Y:S04]  /*0350*/  BSSY.RECONVERGENT B0, `(.L_x_6) ;  /* 0x000000a000007945 */ /* 0x000fe80003800200 */
        /* <DEDUP_REMOVED lines=9> */
.L_x_7:
[----:B------:R-:W-:Y:S05]  /*03f0*/  BSYNC.RECONVERGENT B0 ;  /* 0x0000000000007941 */ /* 0x000fea0003800200 */
.L_x_6:
[----:B------:R-:W3:Y:S01]  /*0400*/  LDCU.64 UR8, c[0x0][0x888] ;  /* 0x00011100ff0877ac */ /* 0x000ee20008000a00 */
[----:B------:R-:W-:Y:S02]  /*0410*/  UISETP.EQ.U32.AND UP1, UPT, UR6, URZ, UPT ;  /* 0x000000ff0600728c */ /* 0x000fe4000bf22070 */
[----:B------:R-:W-:Y:S02]  /*0420*/  UPLOP3.LUT UP5, UPT, UPT, UPT, UPT, 0x80, 0x8 ;  /* 0x000000000008789c */ /* 0x000fe40003faf070 */
[----:B---3--:R-:W-:-:S04]  /*0430*/  UISETP.NE.U32.AND UP0, UPT, UR8, URZ, UPT ;  /* 0x000000ff0800728c */ /* 0x008fc8000bf05070 */
[----:B------:R-:W-:-:S04]  /*0440*/  UISETP.NE.AND.EX UP0, UPT, UR9, URZ, UPT, UP0 ;  /* 0x000000ff0900728c */ /* 0x000fc8000bf05300 */
[----:B------:R-:W-:-:S04]  /*0450*/  UISETP.EQ.OR.EX UP2, UPT, UR7, URZ, !UP0, UP1 ;  /* 0x000000ff0700728c */ /* 0x000fc8000c742710 */
[----:B------:R-:W-:-:S05]  /*0460*/  UP2UR UR44, UPR, URZ, 0x4 ;  /* 0x00000004ff2c7883 */ /* 0x000fca0008000000 */
[----:B------:R-:W-:Y:S07]  /*0470*/  BRA.U !UP2, `(.L_x_8) ;  /* 0x000000010a207547 */ /* 0x000fee000b800000 */
[----:B------:R-:W-:Y:S01]  /*0480*/  UISETP.NE.U32.AND UP2, UPT, UR6, URZ, UPT ;  /* 0x000000ff0600728c */ /* 0x000fe2000bf45070 */
[----:B-----5:R-:W-:Y:S01]  /*0490*/  FSETP.NEU.AND P0, PT, R81, RZ, PT ;  /* 0x000000ff5100720b */ /* 0x020fe20003f0d000 */
[----:B------:R-:W-:Y:S02]  /*04a0*/  USEL UR6, URZ, 0xffffffff, UP0 ;  /* 0xffffffffff067887 */ /* 0x000fe40008000000 */
[----:B------:R-:W-:-:S10]  /*04b0*/  UISETP.NE.AND.EX UP2, UPT, UR7, URZ, UPT, UP2 ;  /* 0x000000ff0700728c */ /* 0x000fd4000bf45320 */
[----:B------:R-:W-:Y:S01]  /*04c0*/  VOTEU.ANY UP1, P0 ;  /* 0x0000000000ff7886 */ /* 0x000fe20000020100 */
[----:B------:R-:W-:-:S04]  /*04d0*/  @!UP2 USEL UR6, URZ, 0xffffffff, UP1 ;  /* 0xffffffffff06a887 */ /* 0x000fc80008800000 */
[----:B------:R-:W-:-:S04]  /*04e0*/  ULOP3.LUT UR6, UR6, 0x1, URZ, 0xc0, !UPT ;  /* 0x0000000106067892 */ /* 0x000fc8000f8ec0ff */
[----:B------:R-:W-:-:S11]  /*04f0*/  UISETP.NE.U32.AND UP5, UPT, UR6, 0x1, UPT ;  /* 0x000000010600788c */ /* 0x000fd6000bfa5070 */
.L_x_8:
[----:B------:R-:W3:Y:S01]  /*0500*/  SHFL.IDX PT, R0, R169, RZ, 0x1f ;  /* 0x00001fffa9007589 */ /* 0x000ee200000e0000 */
[----:B------:R-:W-:-:S04]  /*0510*/  UISETP.NE.AND UP1, UPT, UR10, 0x2, UPT ;  /* 0x000000020a00788c */ /* 0x000fc8000bf25270 */
[----:B------:R-:W-:Y:S02]  /*0520*/  UISETP.EQ.AND UP2, UPT, UR5, URZ, !UP1 ;  /* 0x000000ff0500728c */ /* 0x000fe4000cf42270 */
[----:B------:R-:W-:-:S04]  /*0530*/  USEL UR7, URZ, 0x1, UP1 ;  /* 0x00000001ff077887 */ /* 0x000fc80008800000 */
[----:B------:R-:W-:Y:S02]  /*0540*/  PLOP3.LUT P5, PT, P1, PT, UP2, 0x80, 0x8 ;  /* 0x000000000008781c */ /* 0x000fe40000faf028 */
[----:B---3--:R-:W-:-:S13]  /*0550*/  ISETP.NE.AND P0, PT, R0, RZ, PT ;  /* 0x000000ff0000720c */ /* 0x008fda0003f05270 */
[----:B------:R-:W-:Y:S05]  /*0560*/  @P0 BRA `(.L_x_9) ;  /* 0x0000000400780947 */ /* 0x000fea0003800000 */
[----:B------:R-:W-:Y:S01]  /*0570*/  ELECT P0, URZ, PT ;  /* 0x0000000000ff782f */ /* 0x000fe20003800000 */
[----:B------:R-:W-:-:S12]  /*0580*/  BSSY.RECONVERGENT B0, `(.L_x_9) ;  /* 0x000005c000007945 */ /* 0x000fd80003800200 */
[----:B------:R-:W-:Y:S05]  /*0590*/  @!P0 BRA `(.L_x_10) ;  /* 0x0000000400688947 */ /* 0x000fea0003800000 */
[----:B------:R-:W-:Y:S01]  /*05a0*/  UMOV UR8, 0x400 ;  /* 0x0000040000087882 */ /* 0x000fe20000000000 */
[----:B------:R-:W-:Y:S01]  /*05b0*/  UMOV UR6, 0x1 ;  /* 0x0000000100067882 */ /* 0x000fe20000000000 */
[----:B------:R-:W-:Y:S02]  /*05c0*/  ULEA UR8, UR37, UR8, 0x18 ;  /* 0x0000000825087291 */ /* 0x000fe4000f8ec0ff */
[----:B------:R-:W-:-:S04]  /*05d0*/  UIADD3 UR12, UPT, UPT, -UR6, 0x100000, URZ ;  /* 0x00100000060c7890 */ /* 0x000fc8000fffe1ff */
[----:B------:R-:W-:Y:S02]  /*05e0*/  USHF.L.U32 UR13, UR12, 0xb, URZ ;  /* 0x0000000b0c0d7899 */ /* 0x000fe400080006ff */
[----:B------:R-:W-:Y:S01]  /*05f0*/  USHF.L.U32 UR12, UR12, 0x1, URZ ;  /* 0x000000010c0c7899 */ /* 0x000fe200080006ff */
[----:B------:R-:W3:Y:S11]  /*0600*/  FENCE.VIEW.ASYNC.S ;  /* 0x00000000000073c6 */ /* 0x000ef60000000000 */
[----:B---3--:R3:W4:Y:S01]  /*0610*/  SYNCS.EXCH.64 URZ, [UR8], UR12 ;  /* 0x0000000c08ff75b2 */ /* 0x0087220008000100 */
[----:B------:R3:W1:Y:S01]  /*0620*/  SYNCS.EXCH.64 URZ, [UR8+0x148], UR12 ;  /* 0x0001480c08ff75b2 */ /* 0x0006620008000100 */
        /* <DEDUP_REMOVED lines=79> */
[----:B------:R3:W1:Y:S02]  /*0b20*/  SYNCS.EXCH.64 URZ, [UR8+0x288], UR12 ;  /* 0x0002880c08ff75b2 */ /* 0x0006640008000100 */
[----:B---34-:R-:W-:Y:S01]  /*0b30*/  NOP ;  /* 0x0000000000007918 */ /* 0x018fe20000000000 */
.L_x_10:
[----:B------:R-:W-:Y:S05]  /*0b40*/  BSYNC.RECONVERGENT B0 ;  /* 0x0000000000007941 */ /* 0x000fea0003800200 */
.L_x_9:
[----:B------:R-:W3:Y:S01]  /*0b50*/  SHFL.IDX PT, R0, R169, RZ, 0x1f ;  /* 0x00001fffa9007589 */ /* 0x000ee200000e0000 */
[----:B------:R-:W-:Y:S01]  /*0b60*/  NOP ;  /* 0x0000000000007918 */ /* 0x000fe20000000000 */
[----:B---3--:R-:W-:-:S13]  /*0b70*/  ISETP.NE.AND P0, PT, R0, 0x1, PT ;  /* 0x000000010000780c */ /* 0x008fda0003f05270 */
[----:B------:R-:W-:Y:S05]  /*0b80*/  @P0 BRA `(.L_x_11) ;  /* 0x00000000003c0947 */ /* 0x000fea0003800000 */
[----:B------:R-:W-:Y:S01]  /*0b90*/  UMOV UR9, 0x400 ;  /* 0x0000040000097882 */ /* 0x000fe20000000000 */
[----:B------:R-:W-:Y:S01]  /*0ba0*/  UMOV UR8, 0x20 ;  /* 0x0000002000087882 */ /* 0x000fe20000000000 */
[----:B------:R-:W-:Y:S01]  /*0bb0*/  UMOV UR6, 0x80 ;  /* 0x0000008000067882 */ /* 0x000fe20000000000 */
[----:B------:R-:W-:Y:S02]  /*0bc0*/  ULEA UR9, UR37, UR9, 0x18 ;  /* 0x0000000925097291 */ /* 0x000fe4000f8ec0ff */
[----:B------:R-:W-:-:S04]  /*0bd0*/  UIADD3 UR12, UPT, UPT, -UR8, 0x100000, URZ ;  /* 0x00100000080c7890 */ /* 0x000fc8000fffe1ff */
[----:B------:R-:W-:Y:S02]  /*0be0*/  USHF.L.U32 UR13, UR12, 0xb, URZ ;  /* 0x0000000b0c0d7899 */ /* 0x000fe400080006ff */
[----:B------:R-:W-:Y:S02]  /*0bf0*/  USHF.L.U32 UR12, UR12, 0x1, URZ ;  /* 0x000000010c0c7899 */ /* 0x000fe400080006ff */
[----:B------:R-:W-:-:S04]  /*0c00*/  UIADD3 UR14, UPT, UPT, -UR6, 0x100000, URZ ;  /* 0x00100000060e7890 */ /* 0x000fc8000fffe1ff */
[----:B------:R-:W-:Y:S02]  /*0c10*/  USHF.L.U32 UR15, UR14, 0xb, URZ ;  /* 0x0000000b0e0f7899 */ /* 0x000fe400080006ff */
[----:B------:R-:W-:Y:S01]  /*0c20*/  USHF.L.U32 UR14, UR14, 0x1, URZ ;  /* 0x000000010e0e7899 */ /* 0x000fe200080006ff */
[----:B------:R-:W-:Y:S01]  /*0c30*/  ELECT P0, URZ, PT ;  /* 0x0000000000ff782f */ /* 0x000fe20003800000 */
[----:B------:R-:W3:Y:S02]  /*0c40*/  FENCE.VIEW.ASYNC.S ;  /* 0x00000000000073c6 */ /* 0x000ee40000000000 */
[----:B---3--:R3:W4:Y:S08]  /*0c50*/  SYNCS.EXCH.64 URZ, [UR9+0x290], UR12 ;  /* 0x0002900c09ff75b2 */ /* 0x0087300008000100 */
[----:B------:R3:W1:Y:S01]  /*0c60*/  SYNCS.EXCH.64 URZ, [UR9+0x298], UR14 ;  /* 0x0002980e09ff75b2 */ /* 0x0006620008000100 */
[----:B------:R-:W-:Y:S01]  /*0c70*/  NOP ;  /* 0x0000000000007918 */ /* 0x000fe20000000000 */
.L_x_11:
[----:B------:R-:W2:Y:S01]  /*0c80*/  SHFL.IDX PT, R0, R169, RZ, 0x1f ;  /* 0x00001fffa9007589 */ /* 0x000ea200000e0000 */
[----:B------:R-:W-:Y:S01]  /*0c90*/  NOP ;  /* 0x0000000000007918 */ /* 0x000fe20000000000 */
[----:B--2---:R-:W-:-:S13]  /*0ca0*/  ISETP.NE.AND P0, PT, R0, 0x3, PT ;  /* 0x000000030000780c */ /* 0x004fda0003f05270 */
[----:B------:R-:W-:Y:S05]  /*0cb0*/  @P0 BRA `(.L_x_12) ;  /* 0x00000000002c0947 */ /* 0x000fea0003800000 */
[----:B------:R-:W-:Y:S01]  /*0cc0*/  UMOV UR8, 0x400 ;  /* 0x0000040000087882 */ /* 0x000fe20000000000 */
[----:B------:R-:W-:Y:S01]  /*0cd0*/  UMOV UR6, 0x20 ;  /* 0x0000002000067882 */ /* 0x000fe20000000000 */
[----:B------:R-:W-:Y:S02]  /*0ce0*/  ULEA UR8, UR37, UR8, 0x18 ;  /* 0x0000000825087291 */ /* 0x000fe4000f8ec0ff */
[----:B---3--:R-:W-:-:S04]  /*0cf0*/  UIADD3 UR12, UPT, UPT, -UR6, 0x100000, URZ ;  /* 0x00100000060c7890 */ /* 0x008fc8000fffe1ff */
[----:B------:R-:W-:Y:S02]  /*0d00*/  USHF.L.U32 UR13, UR12, 0xb, URZ ;  /* 0x0000000b0c0d7899 */ /* 0x000fe400080006ff */
[----:B------:R-:W-:Y:S01]  /*0d10*/  USHF.L.U32 UR12, UR12, 0x1, URZ ;  /* 0x000000010c0c7899 */ /* 0x000fe200080006ff */
[----:B------:R-:W-:Y:S01]  /*0d20*/  ELECT P0, URZ, PT ;  /* 0x0000000000ff782f */ /* 0x000fe20003800000 */
[----:B------:R-:W2:Y:S10]  /*0d30*/  FENCE.VIEW.ASYNC.S ;  /* 0x00000000000073c6 */ /* 0x000eb40000000000 */
[----:B--2---:R2:W3:Y:S01]  /*0d40*/  SYNCS.EXCH.64 URZ, [UR8+0x2a0], UR12 ;  /* 0x0002a00c08ff75b2 */ /* 0x0044e20008000100 */
[----:B------:R2:W1:Y:S01]  /*0d50*/  SYNCS.EXCH.64 URZ, [UR8+0x2a8], UR12 ;  /* 0x0002a80c08ff75b2 */ /* 0x0004620008000100 */
[----:B------:R-:W-:Y:S01]  /*0d60*/  NOP ;  /* 0x0000000000007918 */ /* 0x000fe20000000000 */
.L_x_12:
[----:B------:R-:W4:Y:S01]  /*0d70*/  SHFL.IDX PT, R0, R169, RZ, 0x1f ;  /* 0x00001fffa9007589 */ /* 0x000f2200000e0000 */
[----:B------:R-:W-:Y:S01]  /*0d80*/  NOP ;  /* 0x0000000000007918 */ /* 0x000fe20000000000 */
[----:B----4-:R-:W-:-:S13]  /*0d90*/  ISETP.NE.AND P0, PT, R0, 0x4, PT ;  /* 0x000000040000780c */ /* 0x010fda0003f05270 */
[----:B------:R-:W-:Y:S05]  /*0da0*/  @P0 BRA `(.L_x_13) ;  /* 0x0000000000480947 */ /* 0x000fea0003800000 */
[----:B---3--:R-:W-:Y:S01]  /*0db0*/  UMOV UR9, 0x1e0 ;  /* 0x000001e000097882 */ /* 0x008fe20000000000 */
[----:B--2---:R-:W-:Y:S01]  /*0dc0*/  UMOV UR8, 0x400 ;  /* 0x0000040000087882 */ /* 0x004fe20000000000 */
[----:B------:R-:W-:Y:S01]  /*0dd0*/  USEL UR9, UR9, 0x1a0, UP5 ;  /* 0x000001a009097887 */ /* 0x000fe2000a800000 */
        /* <DEDUP_REMOVED lines=9> */
[----:B------:R-:W2:Y:S02]  /*0e70*/  FENCE.VIEW.ASYNC.S ;  /* 0x00000000000073c6 */ /* 0x000ea40000000000 */
[----:B--2---:R4:W2:Y:S08]  /*0e80*/  SYNCS.EXCH.64 URZ, [UR8+0x2b0], UR12 ;  /* 0x0002b00c08ff75b2 */ /* 0x0048b00008000100 */
[----:B------:R4:W3:Y:S01]  /*0e90*/  SYNCS.EXCH.64 URZ, [UR8+0x2c0], UR14 ;  /* 0x0002c00e08ff75b2 */ /* 0x0008e20008000100 */
[----:B------:R4:W1:Y:S01]  /*0ea0*/  SYNCS.EXCH.64 URZ, [UR8+0x2b8], UR12 ;  /* 0x0002b80c08ff75b2 */ /* 0x0008620008000100 */
[----:B------:R4:W1:Y:S02]  /*0eb0*/  SYNCS.EXCH.64 URZ, [UR8+0x2c8], UR14 ;  /* 0x0002c80e08ff75b2 */ /* 0x0008640008000100 */
[----:B----4-:R-:W-:Y:S01]  /*0ec0*/  NOP ;  /* 0x0000000000007918 */ /* 0x010fe20000000000 */
.L_x_13:
[----:B------:R-:W4:Y:S01]  /*0ed0*/  SHFL.IDX PT, R0, R169, RZ, 0x1f ;  /* 0x00001fffa9007589 */ /* 0x000f2200000e0000 */
[----:B------:R-:W-:Y:S01]  /*0ee0*/  NOP ;  /* 0x0000000000007918 */ /* 0x000fe20000000000 */
[----:B----4-:R-:W-:-:S13]  /*0ef0*/  ISETP.NE.AND P0, PT, R0, 0x5, PT ;  /* 0x000000050000780c */ /* 0x010fda0003f05270 */
[----:B------:R-:W-:Y:S05]  /*0f00*/  @P0 BRA `(.L_x_14) ;  /* 0x0000000000540947 */ /* 0x000fea0003800000 */
[----:B---3--:R-:W-:Y:S01]  /*0f10*/  UMOV UR9, 0x400 ;  /* 0x0000040000097882 */ /* 0x008fe20000000000 */
[----:B--2---:R-:W-:Y:S01]  /*0f20*/  UMOV UR8, 0x1 ;  /* 0x0000000100087882 */ /* 0x004fe20000000000 */
        /* <DEDUP_REMOVED lines=13> */
[----:B------:R4:W1:Y:S01]  /*1000*/  SYNCS.EXCH.64 URZ, [UR9+0x2f8], UR14 ;  /* 0x0002f80e09ff75b2 */ /* 0x0008620008000100 */
[----:B------:R4:W1:Y:S01]  /*1010*/  SYNCS.EXCH.64 URZ, [UR9+0x2e0], UR12 ;  /* 0x0002e00c09ff75b2 */ /* 0x0008620008000100 */
[----:B------:R4:W1:Y:S01]  /*1020*/  SYNCS.EXCH.64 URZ, [UR9+0x300], UR14 ;  /* 0x0003000e09ff75b2 */ /* 0x0008620008000100 */
[----:B------:R4:W1:Y:S01]  /*1030*/  SYNCS.EXCH.64 URZ, [UR9+0x2e8], UR12 ;  /* 0x0002e80c09ff75b2 */ /* 0x0008620008000100 */
[----:B------:R4:W1:Y:S02]  /*1040*/  SYNCS.EXCH.64 URZ, [UR9+0x308], UR14 ;  /* 0x0003080e09ff75b2 */ /* 0x0008640008000100 */
[----:B----4-:R-:W-:Y:S01]  /*1050*/  NOP ;  /* 0x0000000000007918 */ /* 0x010fe20000000000 */
.L_x_14:
[----:B------:R-:W4:Y:S01]  /*1060*/  SHFL.IDX PT, R0, R169, RZ, 0x1f ;  /* 0x00001fffa9007589 */ /* 0x000f2200000e0000 */
[----:B------:R-:W-:Y:S01]  /*1070*/  ISETP.NE.OR P1, PT, RZ, UR10, !P1 ;  /* 0x0000000aff007c0c */ /* 0x000fe2000cf25670 */
[----:B------:R-:W-:Y:S01]  /*1080*/  NOP ;  /* 0x0000000000007918 */ /* 0x000fe20000000000 */
[----:B----4-:R-:W-:-:S13]  /*1090*/  ISETP.NE.AND P0, PT, R0, 0x3, PT ;  /* 0x000000030000780c */ /* 0x010fda0003f05270 */
[----:B------:R-:W-:Y:S05]  /*10a0*/  @P0 BRA `(.L_x_15) ;  /* 0x0000000000340947 */ /* 0x000fea0003800000 */
[----:B--2---:R-:W-:Y:S01]  /*10b0*/  UMOV UR8, 0x400 ;  /* 0x0000040000087882 */ /* 0x004fe20000000000 */
[----:B------:R-:W-:Y:S01]  /*10c0*/  UMOV UR6, 0x20 ;  /* 0x0000002000067882 */ /* 0x000fe20000000000 */
[----:B------:R-:W-:Y:S02]  /*10d0*/  ULEA UR8, UR37, UR8, 0x18 ;  /* 0x0000000825087291 */ /* 0x000fe4000f8ec0ff */
[----:B---3--:R-:W-:-:S04]  /*10e0*/  UIADD3 UR12, UPT, UPT, -UR6, 0x100000, URZ ;  /* 0x00100000060c7890 */ /* 0x008fc8000fffe1ff */
[----:B------:R-:W-:Y:S02]  /*10f0*/  USHF.L.U32 UR13, UR12, 0xb, URZ ;  /* 0x0000000b0c0d7899 */ /* 0x000fe400080006ff */
[----:B------:R-:W-:Y:S01]  /*1100*/  USHF.L.U32 UR12, UR12, 0x1, URZ ;  /* 0x000000010c0c7899 */ /* 0x000fe200080006ff */
[----:B------:R-:W-:Y:S01]  /*1110*/  ELECT P0, URZ, PT ;  /* 0x0000000000ff782f */ /* 0x000fe20003800000 */
[----:B------:R-:W2:Y:S10]  /*1120*/  FENCE.VIEW.ASYNC.S ;  /* 0x00000000000073c6 */ /* 0x000eb40000000000 */
[----:B--2---:R4:W2:Y:S01]  /*1130*/  SYNCS.EXCH.64 URZ, [UR8+0x310], UR12 ;  /* 0x0003100c08ff75b2 */ /* 0x0048a20008000100 */
[----:B------:R4:W3:Y:S01]  /*1140*/  SYNCS.EXCH.64 URZ, [UR8+0x320], UR12 ;  /* 0x0003200c08ff75b2 */ /* 0x0008e20008000100 */
[----:B------:R4:W1:Y:S01]  /*1150*/  SYNCS.EXCH.64 URZ, [UR8+0x318], UR12 ;  /* 0x0003180c08ff75b2 */ /* 0x0008620008000100 */
[----:B------:R4:W1:Y:S02]  /*1160*/  SYNCS.EXCH.64 URZ, [UR8+0x328], UR12 ;  /* 0x0003280c08ff75b2 */ /* 0x0008640008000100 */
[----:B----4-:R-:W-:Y:S01]  /*1170*/  NOP ;  /* 0x0000000000007918 */ /* 0x010fe20000000000 */
.L_x_15:
[----:B------:R-:W-:Y:S01]  /*1180*/  VOTEU.ALL UP1, P1 ;  /* 0x0000000000ff7886 */ /* 0x000fe20000820000 */
[----:B--2---:R-:W2:Y:S01]  /*1190*/  LDCU UR8, c[0x0][0x36c] ;  /* 0x00006d80ff0877ac */ /* 0x004ea20008000800 */
[----:B------:R-:W-:Y:S01]  /*11a0*/  NOP ;  /* 0x0000000000007918 */ /* 0x000fe20000000000 */
[----:B------:R-:W-:Y:S01]  /*11b0*/  LOP3.LUT R10, R166, 0x1f, RZ, 0xc0, !PT ;  /* 0x0000001fa60a7812 */ /* 0x000fe200078ec0ff */
[----:B---3--:R-:W-:Y:S01]  /*11c0*/  UMOV UR12, 0x20 ;  /* 0x00000020000c7882 */ /* 0x008fe20000000000 */
[----:B------:R-:W-:Y:S01]  /*11d0*/  @!UP1 UMOV UR6, 0x400 ;  /* 0x0000040000069882 */ /* 0x000fe20000000000 */
[----:B------:R-:W-:-:S04]  /*11e0*/  @!UP1 UIADD3 UR12, UPT, UPT, -UR12, 0x100000, URZ ;  /* 0x001000000c0c9890 */ /* 0x000fc8000fffe1ff */
[----:B------:R-:W-:Y:S02]  /*11f0*/  @!UP1 USHF.L.U32 UR13, UR12, 0xb, URZ ;  /* 0x0000000b0c0d9899 */ /* 0x000fe400080006ff */
[----:B------:R-:W-:Y:S02]  /*1200*/  @!UP1 USHF.L.U32 UR12, UR12, 0x1, URZ ;  /* 0x000000010c0c9899 */ /* 0x000fe400080006ff */
[----:B------:R-:W-:Y:S01]  /*1210*/  @!UP1 ULEA UR6, UR37, UR6, 0x18 ;  /* 0x0000000625069291 */ /* 0x000fe2000f8ec0ff */
[----:B------:R-:W-:Y:S01]  /*1220*/  VOTEU.ALL UP1, P1 ;  /* 0x0000000000ff7886 */ /* 0x000fe20000820000 */
[----:B------:R-:W-:Y:S01]  /*1230*/  UISETP.NE.AND UP4, UPT, UR10, URZ, UPT ;  /* 0x000000ff0a00728c */ /* 0x000fe2000bf85270 */
[----:B------:R-:W3:Y:S09]  /*1240*/  FENCE.VIEW.ASYNC.S ;  /* 0x00000000000073c6 */ /* 0x000ef20000000000 */
[----:B---3--:R3:W4:Y:S01]  /*1250*/  @!UP1 SYNCS.EXCH.64 URZ, [UR6+0x330], UR12 ;  /* 0x0003300c06ff95b2 */ /* 0x0087220008000100 */
[----:B--2---:R-:W-:-:S09]  /*1260*/  UISETP.EQ.U32.AND UP1, UPT, UR8, 0x1, UPT ;  /* 0x000000010800788c */ /* 0x004fd2000bf22070 */
[----:B------:R-:W-:Y:S05]  /*1270*/  BRA.U !UP1, `(.L_x_16) ;  /* 0x0000000109087547 */ /* 0x000fea000b800000 */
[----:B-1--4-:R-:W-:Y:S01]  /*1280*/  UCGABAR_ARV ;  /* 0x00000000000079c7 */ /* 0x012fe20008000000 */
[----:B------:R-:W-:Y:S05]  /*1290*/  BRA `(.L_x_17) ;  /* 0x0000000000047947 */ /* 0x000fea0003800000 */
.L_x_16:
[----:B-1--4-:R-:W-:Y:S01]  /*12a0*/  NOP ;  /* 0x0000000000007918 */ /* 0x012fe20000000000 */
.L_x_17:
[----:B------:R-:W1:Y:S01]  /*12b0*/  S2R R164, SR_CTAID.Y ;  /* 0x0000000000a47919 */ /* 0x000e620000002600 */
[----:B------:R-:W-:-:S05]  /*12c0*/  CS2R.32 R155, SR_CgaSize ;  /* 0x00000000009b7805 */ /* 0x000fca0000008a00 */
[----:B------:R-:W-:-:S05]  /*12d0*/  IMAD R155, R155, -0xa0, RZ ;  /* 0xffffff609b9b7824 */ /* 0x000fca00078e02ff */
[----:B---3--:R-:W-:-:S14]  /*12e0*/  R2UR UR6, R155 ;  /* 0x000000009b0672ca */ /* 0x008fdc00000e0000 */
[----:B------:R-:W2:Y:S01]  /*12f0*/  LDCU UR6, c[0x0][UR6+0x2b4] ;  /* 0x00005680060677ac */ /* 0x000ea20008000800 */
[----:B------:R-:W-:-:S05]  /*1300*/  CS2R.32 R0, SR_CgaSize ;  /* 0x0000000000007805 */ /* 0x000fca0000008a00 */
[----:B------:R-:W-:-:S06]  /*1310*/  IMAD R0, R0, -0xa0, RZ ;  /* 0xffffff6000007824 */ /* 0x000fcc00078e02ff */
[----:B------:R-:W3:Y:S01]  /*1320*/  LDC R0, c[0x0][R0+0x2a4] ;  /* 0x0000a90000007b82 */ /* 0x000ee20000000800 */
[----:B------:R-:W-:Y:S01]  /*1330*/  PRMT R8, RZ, 0x7610, R8 ;  /* 0x00007610ff087816 */ /* 0x000fe20000000008 */
[----:B------:R-:W4:Y:S01]  /*1340*/  S2R R11, SR_CTAID.X ;  /* 0x00000000000b7919 */ /* 0x000f220000002500 */
[----:B------:R-:W-:-:S05]  /*1350*/  CS2R.32 R155, SR_CgaSize ;  /* 0x00000000009b7805 */ /* 0x000fca0000008a00 */
[----:B------:R-:W-:-:S05]  /*1360*/  IMAD R155, R155, -0xa0, RZ ;  /* 0xffffff609b9b7824 */ /* 0x000fca00078e02ff */
[----:B------:R-:W-:-:S14]  /*1370*/  R2UR UR8, R155 ;  /* 0x000000009b0872ca */ /* 0x000fdc00000e0000 */
[----:B------:R-:W3:Y:S01]  /*1380*/  LDCU UR8, c[0x0][UR8+0x2b0] ;  /* 0x00005600080877ac */ /* 0x000ee20008000800 */
[----:B------:R-:W-:Y:S01]  /*1390*/  UISETP.NE.AND UP2, UPT, UR10, 0x2, UPT ;  /* 0x000000020a00788c */ /* 0x000fe2000bf45270 */
[----:B------:R-:W2:Y:S01]  /*13a0*/  LDC R9, c[0x0][0xb24] ;  /* 0x0002c900ff097b82 */ /* 0x000ea20000000800 */
[----:B------:R-:W-:-:S05]  /*13b0*/  CS2R.32 R2, SR_CgaSize ;  /* 0x0000000000027805 */ /* 0x000fca0000008a00 */
[----:B------:R-:W-:-:S06]  /*13c0*/  IMAD R2, R2, -0xa0, RZ ;  /* 0xffffff6002027824 */ /* 0x000fcc00078e02ff */
[----:B------:R-:W3:Y:S08]  /*13d0*/  LDC R2, c[0x0][R2+0x2a0] ;  /* 0x0000a80002027b82 */ /* 0x000ef00000000800 */
[----:B------:R-:W3:Y:S01]  /*13e0*/  LDC R72, c[0x0][0xb24] ;  /* 0x0002c900ff487b82 */ /* 0x000ee20000000800 */
[----:B-1----:R-:W-:-:S07]  /*13f0*/  I2FP.F32.U32 R3, R164 ;  /* 0x000000a400037245 */ /* 0x002fce0000201000 */
[----:B------:R-:W1:Y:S01]  /*1400*/  S2UR UR36, SR_CTAID.Z ;  /* 0x00000000002479c3 */ /* 0x000e620000002700 */
[----:B--2---:R-:W-:Y:S01]  /*1410*/  ISETP.GE.AND P0, PT, R9, 0x1, PT ;  /* 0x000000010900780c */ /* 0x004fe20003f06270 */
[----:B----4-:R-:W-:Y:S01]  /*1420*/  IMAD.MOV.U32 R155, RZ, RZ, R11 ;  /* 0x000000ffff9b7224 */ /* 0x010fe200078e000b */
[----:B------:R-:W-:Y:S01]  /*1430*/  I2FP.F32.U32 R4, R11 ;  /* 0x0000000b00047245 */ /* 0x000fe20000201000 */
[----:B------:R-:W-:Y:S01]  /*1440*/  FMUL R3, R3, UR6 ;  /* 0x0000000603037c20 */ /* 0x000fe20008400000 */
[----:B------:R-:W2:Y:S03]  /*1450*/  LDCU UR6, c[0x0][0xb30] ;  /* 0x00016600ff0677ac */ /* 0x000ea60008000800 */
[----:B---3--:R-:W-:Y:S01]  /*1460*/  FMUL R4, R4, UR8 ;  /* 0x0000000804047c20 */ /* 0x008fe20008400000 */
[----:B------:R-:W3:Y:S08]  /*1470*/  F2I.U32.TRUNC.NTZ R143, R3 ;  /* 0x00000003008f7305 */ /* 0x000ef0000020f000 */
[----:B------:R-:W4:Y:S01]  /*1480*/  F2I.U32.TRUNC.NTZ R154, R4 ;  /* 0x00000004009a7305 */ /* 0x000f22000020f000 */
[----:B--2---:R-:W-:Y:S01]  /*1490*/  UISETP.NE.AND UP3, UPT, UR6, 0x1, UPT ;  /* 0x000000010600788c */ /* 0x004fe2000bf65270 */
[----:B---3--:R-:W-:-:S05]  /*14a0*/  IADD3 R143, PT, PT, -R143, RZ, RZ ;  /* 0x000000ff8f8f7210 */ /* 0x008fca0007ffe1ff */
[----:B------:R-:W-:Y:S01]  /*14b0*/  IMAD R143, R0, R143, R164 ;  /* 0x0000008f008f7224 */ /* 0x000fe200078e02a4 */
[----:B------:R-:W-:Y:S01]  /*14c0*/  PRMT R0, RZ, 0x7610, R0 ;  /* 0x00007610ff007816 */ /* 0x000fe20000000000 */
[----:B----4-:R-:W-:-:S04]  /*14d0*/  IMAD.MOV R154, RZ, RZ, -R154 ;  /* 0x000000ffff9a7224 */ /* 0x010fc800078e0a9a */
[----:B------:R-:W-:Y:S01]  /*14e0*/  IMAD R154, R2, R154, R11 ;  /* 0x0000009a029a7224 */ /* 0x000fe200078e020b */
[----:B-1----:R-:W-:Y:S06]  /*14f0*/  BRA.U UP4, `(.L_x_18) ;  /* 0x0000000104247547 */ /* 0x002fec000b800000 */
[----:B------:R-:W-:Y:S01]  /*1500*/  ISETP.NE.AND P1, PT, R143, RZ, PT ;  /* 0x000000ff8f00720c */ /* 0x000fe20003f25270 */
[----:B------:R-:W-:Y:S01]  /*1510*/  IMAD.MOV.U32 R0, RZ, RZ, 0x3 ;  /* 0x00000003ff007424 */ /* 0x000fe200078e00ff */
[C---:B------:R-:W-:Y:S02]  /*1520*/  LOP3.LUT R3, R154.reuse, 0xfffffffe, RZ, 0xc0, !PT ;  /* 0xfffffffe9a037812 */ /* 0x040fe400078ec0ff */
[----:B------:R-:W-:Y:S02]  /*1530*/  ISETP.LT.U32.OR P1, PT, R154, 0x2, !P1 ;  /* 0x000000029a00780c */ /* 0x000fe40004f21470 */
[----:B------:R-:W-:Y:S02]  /*1540*/  SHF.L.U32 R0, R0, R3, RZ ;  /* 0x0000000300007219 */ /* 0x000fe400000006ff */
[----:B------:R-:W-:Y:S02]  /*1550*/  SEL R5, RZ, 0x1, !P1 ;  /* 0x00000001ff057807 */ /* 0x000fe40004800000 */
[----:B------:R-:W-:-:S05]  /*1560*/  SEL R2, RZ, 0x2, !P1 ;  /* 0x00000002ff027807 */ /* 0x000fca0004800000 */
[----:B------:R-:W-:-:S05]  /*1570*/  IMAD.IADD R2, R5, 0x1, R2 ;  /* 0x0000000105027824 */ /* 0x000fca00078e0202 */
[----:B------:R-:W-:Y:S02]  /*1580*/  PRMT R8, R2, 0x7610, R8 ;  /* 0x0000761002087816 */ /* 0x000fe40000000008 */
.L_x_18:
[----:B------:R-:W-:Y:S05]  /*1590*/  @!P0 BRA `(.L_x_19) ;  /* 0x0000000000b88947 */ /* 0x000fea0003800000 */
[----:B------:R-:W1:Y:S01]  /*15a0*/  LDC.64 R4, c[0x0][0xb18] ;  /* 0x0002c600ff047b82 */ /* 0x000e620000000a00 */
[----:B------:R-:W-:-:S07]  /*15b0*/  ISETP.NE.AND P0, PT, R9, 0x1, PT ;  /* 0x000000010900780c */ /* 0x000fce0003f05270 */
[----:B------:R-:W2:Y:S08]  /*15c0*/  LDC R14, c[0x0][0xb0c] ;  /* 0x0002c300ff0e7b82 */ /* 0x000eb00000000800 */
[----:B------:R-:W3:Y:S08]  /*15d0*/  LDC R13, c[0x0][0x370] ;  /* 0x0000dc00ff0d7b82 */ /* 0x000ef00000000800 */
[----:B------:R-:W4:Y:S01]  /*15e0*/  LDC R16, c[0x0][0x374] ;  /* 0x0000dd00ff107b82 */ /* 0x000f220000000800 */
[----:B-1----:R-:W-:-:S07]  /*15f0*/  ISETP.NE.AND P1, PT, R4, 0x1, PT ;  /* 0x000000010400780c */ /* 0x002fce0003f25270 */
[----:B------:R-:W3:Y:S01]  /*1600*/  LDC.64 R6, c[0x0][0xb10] ;  /* 0x0002c400ff067b82 */ /* 0x000ee20000000a00 */
[----:B--2---:R-:W-:-:S07]  /*1610*/  ISETP.NE.AND P2, PT, R14, 0x1, PT ;  /* 0x000000010e00780c */ /* 0x004fce0003f45270 */
[----:B------:R-:W1:Y:S08]  /*1620*/  LDC R12, c[0x0][0xb20] ;  /* 0x0002c800ff0c7b82 */ /* 0x000e700000000800 */
[----:B------:R-:W2:Y:S01]  /*1630*/  LDC.64 R2, c[0x0][0xb28] ;  /* 0x0002ca00ff027b82 */ /* 0x000ea20000000a00 */
[----:B----4-:R-:W-:-:S04]  /*1640*/  IMAD.HI.U32 R15, R16, R5, RZ ;  /* 0x00000005100f7227 */ /* 0x010fc800078e00ff */
[----:B------:R-:W-:-:S04]  /*1650*/  IMAD.HI.U32 R5, R164, R5, RZ ;  /* 0x00000005a4057227 */ /* 0x000fc800078e00ff */
[----:B---3--:R-:W-:-:S04]  /*1660*/  IMAD.HI.U32 R18, R13, R6, RZ ;  /* 0x000000060d127227 */ /* 0x008fc800078e00ff */
[C---:B------:R-:W-:Y:S01]  /*1670*/  IMAD.HI.U32 R20, R11.reuse, R6, RZ ;  /* 0x000000060b147227 */ /* 0x040fe200078e00ff */
[-C--:B------:R-:W-:Y:S02]  /*1680*/  @P2 SHF.R.U32.HI R13, RZ, R7.reuse, R18 ;  /* 0x00000007ff0d2219 */ /* 0x080fe40000011612 */
[-C--:B-1----:R-:W-:Y:S02]  /*1690*/  @P1 SHF.R.U32.HI R16, RZ, R12.reuse, R15 ;  /* 0x0000000cff101219 */ /* 0x082fe4000001160f */
[----:B------:R-:W-:Y:S02]  /*16a0*/  SHF.R.U32.HI R5, RZ, R12, R5 ;  /* 0x0000000cff057219 */ /* 0x000fe40000011605 */
[----:B------:R-:W-:Y:S02]  /*16b0*/  SHF.R.U32.HI R20, RZ, R7, R20 ;  /* 0x00000007ff147219 */ /* 0x000fe40000011614 */
[----:B------:R-:W-:Y:S01]  /*16c0*/  SEL R5, R164, R5, !P1 ;  /* 0x00000005a4057207 */ /* 0x000fe20004800000 */
[----:B--2---:R-:W-:Y:S01]  /*16d0*/  IMAD.HI.U32 R18, R16, R2, RZ ;  /* 0x0000000210127227 */ /* 0x004fe200078e00ff */
[----:B------:R-:W-:-:S02]  /*16e0*/  SEL R155, R11, R20, !P2 ;  /* 0x000000140b9b7207 */ /* 0x000fc40005000000 */
[----:B------:R-:W-:Y:S01]  /*16f0*/  IADD3 R7, PT, PT, -R5, RZ, RZ ;  /* 0x000000ff05077210 */ /* 0x000fe20007ffe1ff */
[----:B------:R-:W-:Y:S01]  /*1700*/  IMAD.HI.U32 R6, R13, R2, RZ ;  /* 0x000000020d067227 */ /* 0x000fe200078e00ff */
[----:B------:R-:W-:-:S03]  /*1710*/  @P0 SHF.R.U32.HI R16, RZ, R3, R18 ;  /* 0x00000003ff100219 */ /* 0x000fc60000011612 */
[----:B------:R-:W-:Y:S01]  /*1720*/  IMAD R7, R4, R7, R164 ;  /* 0x0000000704077224 */ /* 0x000fe200078e02a4 */
[----:B------:R-:W-:Y:S01]  /*1730*/  @P0 SHF.R.U32.HI R13, RZ, R3, R6 ;  /* 0x00000003ff0d0219 */ /* 0x000fe20000011606 */
[----:B------:R-:W-:-:S04]  /*1740*/  IMAD R16, R16, R9, RZ ;  /* 0x0000000910107224 */ /* 0x000fc800078e02ff */
[----:B------:R-:W-:Y:S01]  /*1750*/  IMAD R6, R13, R9, RZ ;  /* 0x000000090d067224 */ /* 0x000fe200078e02ff */
[----:B------:R-:W-:-:S04]  /*1760*/  ISETP.GE.AND P1, PT, R5, R16, PT ;  /* 0x000000100500720c */ /* 0x000fc80003f26270 */
[----:B------:R-:W-:Y:S01]  /*1770*/  ISETP.GE.OR P1, PT, R155, R6, P1 ;  /* 0x000000069b00720c */ /* 0x000fe20000f26670 */
[----:B------:R-:W-:-:S05]  /*1780*/  IMAD.HI.U32 R6, R5, R2, RZ ;  /* 0x0000000205067227 */ /* 0x000fca00078e00ff */
[----:B------:R-:W-:-:S04]  /*1790*/  SHF.R.U32.HI R6, RZ, R3, R6 ;  /* 0x00000003ff067219 */ /* 0x000fc80000011606 */
[----:B------:R-:W-:-:S03]  /*17a0*/  SEL R6, R5, R6, !P0 ;  /* 0x0000000605067207 */ /* 0x000fc60004000000 */
[----:B------:R-:W-:Y:S01]  /*17b0*/  @!P1 IMAD.HI.U32 R12, R155, R2, RZ ;  /* 0x000000029b0c9227 */ /* 0x000fe200078e00ff */
[----:B------:R-:W-:-:S04]  /*17c0*/  IADD3 R2, PT, PT, -R6, RZ, RZ ;  /* 0x000000ff06027210 */ /* 0x000fc80007ffe1ff */
[----:B------:R-:W-:Y:S01]  /*17d0*/  @!P1 SHF.R.U32.HI R12, RZ, R3, R12 ;  /* 0x00000003ff0c9219 */ /* 0x000fe2000001160c */
[----:B------:R-:W-:-:S03]  /*17e0*/  IMAD R2, R9, R2, R5 ;  /* 0x0000000209027224 */ /* 0x000fc600078e0205 */
[----:B------:R-:W-:-:S05]  /*17f0*/  @!P1 SEL R3, R155, R12, !P0 ;  /* 0x0000000c9b039207 */ /* 0x000fca0004000000 */
[--C-:B------:R-:W-:Y:S02]  /*1800*/  @!P1 IMAD.IADD R6, R6, 0x1, -R3.reuse ;  /* 0x0000000106069824 */ /* 0x100fe400078e0a03 */
[----:B------:R-:W-:Y:S01]  /*1810*/  @!P1 IMAD R3, R2, R13, R3 ;  /* 0x0000000d02039224 */ /* 0x000fe200078e0203 */
[----:B------:R-:W-:Y:S01]  /*1820*/  IADD3 R2, PT, PT, -R155, RZ, RZ ;  /* 0x000000ff9b027210 */ /* 0x000fe20007ffe1ff */
[----:B------:R-:W-:Y:S02]  /*1830*/  @!P1 IMAD R5, R6, R9, R155 ;  /* 0x0000000906059224 */ /* 0x000fe400078e029b */
[----:B------:R-:W-:Y:S02]  /*1840*/  @!P1 IMAD.MOV.U32 R155, RZ, RZ, R3 ;  /* 0x000000ffff9b9224 */ /* 0x000fe400078e0003 */
[----:B------:R-:W-:Y:S02]  /*1850*/  IMAD R2, R14, R2, R11 ;  /* 0x000000020e027224 */ /* 0x000fe400078e020b */
[----:B------:R-:W-:-:S02]  /*1860*/  IMAD R164, R5, R4, R7 ;  /* 0x0000000405a47224 */ /* 0x000fc400078e0207 */
[----:B------:R-:W-:Y:S02]  /*1870*/  IMAD R155, R155, R14, R2 ;  /* 0x0000000e9b9b7224 */ /* 0x000fe400078e0202 */
.L_x_19:
[----:B------:R-:W-:Y:S05]  /*1880*/  BRA.U UP3, `(.L_x_20) ;  /* 0x0000000103407547 */ /* 0x000fea000b800000 */
[----:B------:R-:W1:Y:S08]  /*1890*/  LDC.64 R4, c[0x0][0xb10] ;  /* 0x0002c400ff047b82 */ /* 0x000e700000000a00 */
[----:B------:R-:W2:Y:S08]  /*18a0*/  LDC.64 R2, c[0x0][0xb18] ;  /* 0x0002c600ff027b82 */ /* 0x000eb00000000a00 */
[----:B------:R-:W3:Y:S08]  /*18b0*/  LDC R6, c[0x0][0xb20] ;  /* 0x0002c800ff067b82 */ /* 0x000ef00000000800 */
[----:B------:R-:W4:Y:S01]  /*18c0*/  LDC R12, c[0x0][0xb0c] ;  /* 0x0002c300ff0c7b82 */ /* 0x000f220000000800 */
[----:B-1----:R-:W-:-:S05]  /*18d0*/  IMAD.HI.U32 R4, R155, R4, RZ ;  /* 0x000000049b047227 */ /* 0x002fca00078e00ff */
[----:B------:R-:W-:Y:S01]  /*18e0*/  SHF.R.U32.HI R4, RZ, R5, R4 ;  /* 0x00000005ff047219 */ /* 0x000fe20000011604 */
[----:B--2---:R-:W-:Y:S01]  /*18f0*/  IMAD.HI.U32 R3, R164, R3, RZ ;  /* 0x00000003a4037227 */ /* 0x004fe200078e00ff */
[----:B------:R-:W-:-:S04]  /*1900*/  ISETP.NE.AND P0, PT, R2, 0x1, PT ;  /* 0x000000010200780c */ /* 0x000fc80003f05270 */
[----:B---3--:R-:W-:-:S04]  /*1910*/  SHF.R.U32.HI R3, RZ, R6, R3 ;  /* 0x00000006ff037219 */ /* 0x008fc80000011603 */
[----:B------:R-:W-:Y:S02]  /*1920*/  SEL R3, R164, R3, !P0 ;  /* 0x00000003a4037207 */ /* 0x000fe40004000000 */
[----:B----4-:R-:W-:-:S04]  /*1930*/  ISETP.NE.AND P1, PT, R12, 0x1, PT ;  /* 0x000000010c00780c */ /* 0x010fc80003f25270 */
[----:B------:R-:W-:-:S05]  /*1940*/  SEL R6, R155, R4, !P1 ;  /* 0x000000049b067207 */ /* 0x000fca0004800000 */
[----:B------:R-:W-:Y:S02]  /*1950*/  IMAD.IADD R4, R3, 0x1, -R6 ;  /* 0x0000000103047824 */ /* 0x000fe400078e0a06 */
[----:B------:R-:W-:Y:S02]  /*1960*/  IMAD.IADD R3, R6, 0x1, -R3 ;  /* 0x0000000106037824 */ /* 0x000fe400078e0a03 */
[----:B------:R-:W-:Y:S02]  /*1970*/  IMAD R155, R4, R12, R155 ;  /* 0x0000000c049b7224 */ /* 0x000fe400078e029b */
[----:B------:R-:W-:Y:S02]  /*1980*/  IMAD R164, R3, R2, R164 ;  /* 0x0000000203a47224 */ /* 0x000fe400078e02a4 */
.L_x_20:
[----:B------:R-:W-:Y:S05]  /*1990*/  BRA.U !UP1, `(.L_x_21) ;  /* 0x00000001090c7547 */ /* 0x000fea000b800000 */
[----:B------:R-:W-:Y:S01]  /*19a0*/  UCGABAR_WAIT ;  /* 0x0000000000007dc7 */ /* 0x000fe20008000000 */
[----:B------:R-:W-:Y:S01]  /*19b0*/  CCTL.IVALL ;  /* 0x00000000ff00798f */ /* 0x000fe20002000000 */
[----:B------:R-:W-:Y:S05]  /*19c0*/  BRA `(.L_x_22) ;  /* 0x0000000000047947 */ /* 0x000fea0003800000 */
.L_x_21:
[----:B------:R-:W-:Y:S06]  /*19d0*/  BAR.SYNC.DEFER_BLOCKING 0x0 ;  /* 0x0000000000007b1d */ /* 0x000fec0000010000 */
.L_x_22:
[----:B------:R-:W-:Y:S05]  /*19e0*/  BRA.U UP2, `(.L_x_23) ;  /* 0x0000002502e87547 */ /* 0x000fea000b800000 */
[----:B------:R-:W1:Y:S01]  /*19f0*/  LDCU UR15, c[0x0][0x38c] ;  /* 0x00007180ff0f77ac */ /* 0x000e620008000800 */
[----:B------:R-:W2:Y:S01]  /*1a00*/  LDC R9, c[0x0][0x370] ;  /* 0x0000dc00ff097b82 */ /* 0x000ea20000000800 */
[C---:B------:R-:W-:Y:S01]  /*1a10*/  IMAD.SHL.U32 R17, R11.reuse, 0x20, RZ ;  /* 0x000000200b117824 */ /* 0x040fe200078e00ff */
[----:B------:R-:W-:Y:S01]  /*1a20*/  PLOP3.LUT P1, PT, PT, PT, UP5, 0x80, 0x8 ;  /* 0x000000000008781c */ /* 0x000fe20003f2f058 */
[----:B------:R-:W-:Y:S01]  /*1a30*/  UISETP.NE.AND UP1, UPT, UR10, URZ, UPT ;  /* 0x000000ff0a00728c */ /* 0x000fe2000bf25270 */
[----:B------:R-:W-:Y:S01]  /*1a40*/  ISETP.NE.AND P4, PT, R10, RZ, P5 ;  /* 0x000000ff0a00720c */ /* 0x000fe20002f85270 */
[----:B------:R-:W-:Y:S01]  /*1a50*/  IMAD.SHL.U32 R16, R11, 0x80, RZ ;  /* 0x000000800b107824 */ /* 0x000fe200078e00ff */
[----:B------:R-:W-:Y:S01]  /*1a60*/  PLOP3.LUT P1, PT, P1, PT, PT, 0x8, 0x80 ;  /* 0x000000000080781c */ /* 0x000fe20000f2e170 */
[----:B------:R-:W-:Y:S01]  /*1a70*/  IMAD.MOV.U32 R15, RZ, RZ, 0x1 ;  /* 0x00000001ff0f7424 */ /* 0x000fe200078e00ff */
[----:B------:R-:W3:Y:S01]  /*1a80*/  LDC R0, c[0x0][0x374] ;  /* 0x0000dd00ff007b82 */ /* 0x000ee20000000800 */
[----:B------:R-:W-:Y:S01]  /*1a90*/  IMAD.MOV.U32 R14, RZ, RZ, RZ ;  /* 0x000000ffff0e7224 */ /* 0x000fe200078e00ff */
[----:B------:R-:W-:Y:S01]  /*1aa0*/  CS2R R12, SRZ ;  /* 0x00000000000c7805 */ /* 0x000fe2000001ff00 */
[----:B------:R-:W-:Y:S01]  /*1ab0*/  IMAD.MOV.U32 R10, RZ, RZ, 0x1 ;  /* 0x00000001ff0a7424 */ /* 0x000fe200078e00ff */
[----:B------:R-:W-:Y:S01]  /*1ac0*/  LOP3.LUT R17, R17, 0x20, RZ, 0xc0, !PT ;  /* 0x0000002011117812 */ /* 0x000fe200078ec0ff */
[----:B------:R-:W4:Y:S01]  /*1ad0*/  LDCU.64 UR24, c[0x0][0x348] ;  /* 0x00006900ff1877ac */ /* 0x000f220008000a00 */
[----:B-1----:R-:W-:-:S02]  /*1ae0*/  UIADD3 UR4, UPT, UPT, UR15, 0x1f, URZ ;  /* 0x0000001f0f047890 */ /* 0x002fc4000fffe0ff */
[----:B------:R-:W-:Y:S02]  /*1af0*/  USEL UR7, UR7, 0x2, UP1 ;  /* 0x0000000207077887 */ /* 0x000fe40008800000 */
[----:B------:R-:W-:Y:S01]  /*1b00*/  USHF.R.S32.HI UR22, URZ, 0x1f, UR4 ;  /* 0x0000001fff167899 */ /* 0x000fe20008011404 */
[----:B------:R-:W-:-:S03]  /*1b10*/  UMOV UR13, URZ ;  /* 0x000000ff000d7c82 */ /* 0x000fc60008000000 */
[----:B------:R-:W-:Y:S02]  /*1b20*/  ULEA.HI UR22, UR22, UR4, URZ, 0x5 ;  /* 0x0000000416167291 */ /* 0x000fe4000f8f28ff */
[----:B------:R-:W-:Y:S02]  /*1b30*/  UIADD3 UR4, UPT, UPT, UR15, -0x1, URZ ;  /* 0xffffffff0f047890 */ /* 0x000fe4000fffe0ff */
[----:B------:R-:W-:Y:S02]  /*1b40*/  USHF.R.S32.HI UR22, URZ, 0x5, UR22 ;  /* 0x00000005ff167899 */ /* 0x000fe40008011416 */
[----:B------:R-:W-:Y:S02]  /*1b50*/  UISETP.GE.U32.AND UP2, UPT, UR4, -0x3f, UPT ;  /* 0xffffffc10400788c */ /* 0x000fe4000bf46070 */
[----:B------:R-:W-:Y:S02]  /*1b60*/  UISETP.LT.U32.AND UP0, UPT, UR22, 0x29, UPT ;  /* 0x000000291600788c */ /* 0x000fe4000bf01070 */
[----:B------:R-:W-:-:S02]  /*1b70*/  UIADD3 UR15, UPT, UPT, UR15, 0x3e, URZ ;  /* 0x0000003e0f0f7890 */ /* 0x000fc4000fffe0ff */
[----:B------:R-:W-:-:S04]  /*1b80*/  USEL UR21, UR22, 0x29, UP0 ;  /* 0x0000002916157887 */ /* 0x000fc80008000000 */
[----:B------:R-:W-:Y:S02]  /*1b90*/  UIADD3 UR6, UPT, UPT, UR21, -0x1, URZ ;  /* 0xffffffff15067890 */ /* 0x000fe4000fffe0ff */
[----:B------:R-:W-:Y:S02]  /*1ba0*/  @UP2 UIADD3 UR6, UPT, UPT, UR21, URZ, URZ ;  /* 0x000000ff15062290 */ /* 0x000fe4000fffe0ff */
[----:B------:R-:W-:Y:S02]  /*1bb0*/  UIADD3 UR14, UPT, UPT, UR22, -UR21, URZ ;  /* 0x80000015160e7290 */ /* 0x000fe4000fffe0ff */
[----:B------:R-:W-:Y:S02]  /*1bc0*/  UIADD3 UR5, UPT, UPT, UR6, 0x1, URZ ;  /* 0x0000000106057890 */ /* 0x000fe4000fffe0ff */
[----:B--2-4-:R-:W-:-:S12]  /*1bd0*/  UIADD3 UR6, UPT, UPT, -UR6, URZ, URZ ;  /* 0x000000ff06067290 */ /* 0x014fd8000fffe1ff */
.L_x_43:
[----:B------:R-:W-:Y:S01]  /*1be0*/  UISETP.NE.AND UP0, UPT, UR37, URZ, UPT ;  /* 0x000000ff2500728c */ /* 0x000fe2000bf05270 */
[----:B------:R-:W1:Y:S08]  /*1bf0*/  S2UR UR37, SR_CgaCtaId ;  /* 0x00000000002579c3 */ /* 0x000e700000008800 */
[----:B------:R-:W-:Y:S05]  /*1c00*/  BRA.U UP0, `(.L_x_24) ;  /* 0x0000000100347547 */ /* 0x000fea000b800000 */
[----:B------:R-:W2:Y:S01]  /*1c10*/  S2R R2, SR_CgaCtaId ;  /* 0x0000000000027919 */ /* 0x000ea20000008800 */
[----:B------:R-:W-:-:S04]  /*1c20*/  MOV R3, 0x400 ;  /* 0x0000040000037802 */ /* 0x000fc80000000f00 */
[----:B--2---:R-:W-:Y:S02]  /*1c30*/  LEA R3, R2, R3, 0x18 ;  /* 0x0000000302037211 */ /* 0x004fe400078ec0ff */
[----:B------:R-:W-:-:S03]  /*1c40*/  SHF.L.U32 R2, R10, 0x1f, RZ ;  /* 0x0000001f0a027819 */ /* 0x000fc600000006ff */
[----:B------:R-:W-:-:S04]  /*1c50*/  IMAD R3, R12, 0x8, R3 ;  /* 0x000000080c037824 */ /* 0x000fc800078e0203 */
[----:B------:R-:W2:Y:S02]  /*1c60*/  SYNCS.PHASECHK.TRANS64.TRYWAIT P0, [R3+URZ+0x320], R2 ;  /* 0x00032002030075a7 */ /* 0x000ea400080011ff */
[----:B--2---:R-:W-:Y:S05]  /*1c70*/  @!P0 BRA `(.L_x_25) ;  /* 0x0000006c00308947 */ /* 0x004fea0003800000 */
.L_x_151:
[----:B------:R-:W-:Y:S01]  /*1c80*/  VIADD R12, R12, 0x1 ;  /* 0x000000010c0c7836 */ /* 0x000fe20000000000 */
[----:B------:R2:W-:Y:S04]  /*1c90*/  SYNCS.ARRIVE.TRANS64.A1T0 RZ, [R3+URZ+0x310], RZ ;  /* 0x000310ff03ff79a7 */ /* 0x0005e800081000ff */
[----:B------:R-:W-:-:S04]  /*1ca0*/  ISETP.NE.AND P0, PT, R12, 0x2, PT ;  /* 0x000000020c00780c */ /* 0x000fc80003f05270 */
[----:B------:R-:W-:Y:S02]  /*1cb0*/  SEL R12, R12, RZ, P0 ;  /* 0x000000ff0c0c7207 */ /* 0x000fe40000000000 */
[----:B--2---:R-:W-:-:S04]  /*1cc0*/  SEL R3, RZ, 0x1, P0 ;  /* 0x00000001ff037807 */ /* 0x004fc80000000000 */
[----:B------:R-:W-:-:S07]  /*1cd0*/  LOP3.LUT R10, R10, R3, RZ, 0x3c, !PT ;  /* 0x000000030a0a7212 */ /* 0x000fce00078e3cff */
.L_x_24:
[----:B------:R-:W-:Y:S01]  /*1ce0*/  UMOV UR4, 0x400 ;  /* 0x0000040000047882 */ /* 0x000fe20000000000 */
[----:B------:R-:W-:Y:S01]  /*1cf0*/  LEA.HI R3, R155, R155, RZ, 0x1 ;  /* 0x0000009b9b037211 */ /* 0x000fe200078f08ff */
[----:B-1----:R-:W-:Y:S01]  /*1d00*/  ULEA UR4, UR37, UR4, 0x18 ;  /* 0x0000000425047291 */ /* 0x002fe2000f8ec0ff */
[----:B------:R-:W-:Y:S01]  /*1d10*/  SHF.L.U32 R2, R15, 0x1f, RZ ;  /* 0x0000001f0f027819 */ /* 0x000fe200000006ff */
[----:B------:R-:W-:Y:S01]  /*1d20*/  UISETP.GE.U32.AND UP0, UPT, UR15, 0x3f, UPT ;  /* 0x0000003f0f00788c */ /* 0x000fe2000bf06070 */
[----:B------:R-:W-:Y:S01]  /*1d30*/  R2UR UR35, R16 ;  /* 0x00000000102372ca */ /* 0x000fe200000e0000 */
[----:B------:R-:W-:Y:S01]  /*1d40*/  ULEA UR8, UR13, UR4, 0x3 ;  /* 0x000000040d087291 */ /* 0x000fe2000f8e18ff */
[----:B------:R-:W-:Y:S01]  /*1d50*/  IMAD.SHL.U32 R3, R3, 0x80, RZ ;  /* 0x0000008003037824 */ /* 0x000fe200078e00ff */
[----:B------:R-:W-:Y:S01]  /*1d60*/  R2UR UR11, R17 ;  /* 0x00000000110b72ca */ /* 0x000fe200000e0000 */
[----:B------:R-:W-:-:S03]  /*1d70*/  UMOV UR23, URZ ;  /* 0x000000ff00177c82 */ /* 0x000fc60008000000 */
[----:B------:R-:W-:-:S03]  /*1d80*/  LOP3.LUT R3, R3, 0xffffff00, RZ, 0xc0, !PT ;  /* 0xffffff0003037812 */ /* 0x000fc600078ec0ff */
[----:B------:R1:W2:Y:S01]  /*1d90*/  SYNCS.PHASECHK.TRANS64.TRYWAIT P0, [UR8+0x148], R2 ;  /* 0x00014802ff0075a7 */ /* 0x0002a20008001108 */
[----:B------:R-:W-:Y:S02]  /*1da0*/  R2UR UR9, R3 ;  /* 0x00000000030972ca */ /* 0x000fe400000e0000 */
[----:B------:R-:W-:-:S11]  /*1db0*/  R2UR UR8, R164 ;  /* 0x00000000a40872ca */ /* 0x000fd600000e0000 */
[----:B------:R-:W-:Y:S02]  /*1dc0*/  ULOP3.LUT UR35, UR9, 0x80, UR35, 0xf8, !UPT ;  /* 0x0000008009237892 */ /* 0x000fe4000f8ef823 */
[----:B------:R-:W-:Y:S01]  /*1dd0*/  ULEA UR11, UR8, UR11, 0x6 ;  /* 0x0000000b080b7291 */ /* 0x000fe2000f8e30ff */
[----:B------:R-:W-:Y:S11]  /*1de0*/  BRA.U !UP0, `(.L_x_26) ;  /* 0x0000000108c07547 */ /* 0x000ff6000b800000 */
[----:B------:R-:W-:Y:S01]  /*1df0*/  UMOV UR16, UR6 ;  /* 0x0000000600107c82 */ /* 0x000fe20008000000 */
[----:B------:R-:W-:Y:S01]  /*1e00*/  UMOV UR17, UR13 ;  /* 0x0000000d00117c82 */ /* 0x000fe20008000000 */
[----:B------:R-:W-:-:S05]  /*1e10*/  UMOV UR34, URZ ;  /* 0x000000ff00227c82 */ /* 0x000fca0008000000 */
.L_x_32:
[----:B------:R-:W-:Y:S01]  /*1e20*/  ULEA UR33, UR17, UR4, 0x3 ;  /* 0x0000000411217291 */ /* 0x000fe2000f8e18ff */
[----:B------:R-:W-:Y:S01]  /*1e30*/  @P5 MOV R3, 0x2800 ;  /* 0x0000280000035802 */ /* 0x000fe20000000f00 */
[----:B-12-4-:R-:W-:Y:S10]  /*1e40*/  @P0 BRA `(.L_x_27) ;  /* 0x00000000000c0947 */ /* 0x016ff40003800000 */
[----:B------:R-:W-:-:S04]  /*1e50*/  SHF.L.U32 R5, R15, 0x1f, RZ ;  /* 0x0000001f0f057819 */ /* 0x000fc800000006ff */
[----:B------:R-:W2:Y:S02]  /*1e60*/  SYNCS.PHASECHK.TRANS64.TRYWAIT P0, [UR33+0x148], R5 ;  /* 0x00014805ff0075a7 */ /* 0x000ea40008001121 */
[----:B--2---:R-:W-:Y:S05]  /*1e70*/  @!P0 BRA `(.L_x_28) ;  /* 0x0000006800c48947 */ /* 0x004fea0003800000 */
.L_x_27:
[----:B------:R2:W-:Y:S01]  /*1e80*/  @P5 SYNCS.ARRIVE.TRANS64 RZ, [UR33], R3 ;  /* 0x00000003ffff59a7 */ /* 0x0005e20008000021 */
[----:B------:R-:W-:Y:S02]  /*1e90*/  ULOP3.LUT UR8, UR7, 0x2, URZ, 0xfc, !UPT ;  /* 0x0000000207087892 */ /* 0x000fe4000f8efcff */
[----:B------:R-:W-:Y:S02]  /*1ea0*/  UIADD3 UR16, UPT, UPT, UR16, 0x1, URZ ;  /* 0x0000000110107890 */ /* 0x000fe4000fffe0ff */
[----:B------:R-:W-:Y:S02]  /*1eb0*/  UISETP.NE.AND UP0, UPT, UR8, 0x2, UPT ;  /* 0x000000020800788c */ /* 0x000fe4000bf05270 */
[----:B------:R-:W-:-:S07]  /*1ec0*/  UISETP.NE.AND UP2, UPT, UR16, 0x1, UPT ;  /* 0x000000011000788c */ /* 0x000fce000bf45270 */
[----:B------:R-:W-:Y:S05]  /*1ed0*/  BRA.U UP0, `(.L_x_29) ;  /* 0x0000000100047547 */ /* 0x000fea000b800000 */
[----:B------:R-:W-:Y:S05]  /*1ee0*/  BPT.TRAP 0x1 ;  /* 0x000000040000795c */ /* 0x000fea0000300000 */
.L_x_29:
[----:B------:R-:W-:Y:S04]  /*1ef0*/  BSSY.RECONVERGENT B0, `(.L_x_30) ;  /* 0x0000003000007945 */ /* 0x000fe80003800200 */
[----:B------:R-:W-:Y:S05]  /*1f00*/  @!P4 BRA `(.L_x_31) ;  /* 0x000000000004c947 */ /* 0x000fea0003800000 */
[----:B------:R-:W-:Y:S05]  /*1f10*/  BPT.TRAP 0x1 ;  /* 0x000000040000795c */ /* 0x000fea0000300000 */
.L_x_31:
[----:B------:R-:W-:Y:S05]  /*1f20*/  BSYNC.RECONVERGENT B0 ;  /* 0x0000000000007941 */ /* 0x000fea0003800200 */
.L_x_30:
[----:B------:R-:W-:Y:S02]  /*1f30*/  UIADD3 UR13, UPT, UPT, UR17, 0x1, URZ ;  /* 0x00000001110d7890 */ /* 0x000fe4000fffe0ff */
[----:B------:R-:W-:Y:S02]  /*1f40*/  ULEA UR32, UR17, UR4, 0xc ;  /* 0x0000000411207291 */ /* 0x000fe4000f8e60ff */
[----:B------:R-:W-:Y:S02]  /*1f50*/  UISETP.NE.AND UP0, UPT, UR13, 0x29, UPT ;  /* 0x000000290d00788c */ /* 0x000fe4000bf05270 */
[----:B------:R-:W-:Y:S02]  /*1f60*/  UIADD3 UR28, UP1, UPT, UR24, 0x80, URZ ;  /* 0x00000080181c7890 */ /* 0x000fe4000ff3e0ff */
[----:B------:R-:W-:Y:S02]  /*1f70*/  USEL UR9, URZ, 0x1, UP0 ;  /* 0x00000001ff097887 */ /* 0x000fe40008000000 */
[----:B------:R-:W-:-:S02]  /*1f80*/  USEL UR13, UR13, URZ, UP0 ;  /* 0x000000ff0d0d7287 */ /* 0x000fc40008000000 */
[----:B------:R-:W-:Y:S02]  /*1f90*/  UIADD3 UR26, UP0, UPT, UR24, 0x180, URZ ;  /* 0x00000180181a7890 */ /* 0x000fe4000ff1e0ff */
[----:B------:R-:W-:Y:S01]  /*1fa0*/  ULEA UR8, UR13, UR4, 0x3 ;  /* 0x000000040d087291 */ /* 0x000fe2000f8e18ff */
[----:B------:R-:W-:Y:S01]  /*1fb0*/  LOP3.LUT R15, R15, UR9, RZ, 0x3c, !PT ;  /* 0x000000090f0f7c12 */ /* 0x000fe2000f8e3cff */
[----:B------:R-:W-:Y:S02]  /*1fc0*/  ULOP3.LUT UR33, UR33, 0xfefffff8, URZ, 0xc0, !UPT ;  /* 0xfefffff821217892 */ /* 0x000fe4000f8ec0ff */
[----:B------:R-:W-:Y:S01]  /*1fd0*/  UIADD3.X UR29, UPT, UPT, URZ, UR25, URZ, UP1, !UPT ;  /* 0x00000019ff1d7290 */ /* 0x000fe20008ffe4ff */
[----:B-1----:R-:W-:Y:S01]  /*1fe0*/  SHF.L.U32 R2, R15, 0x1f, RZ ;  /* 0x0000001f0f027819 */ /* 0x002fe200000006ff */
[----:B------:R-:W-:Y:S02]  /*1ff0*/  UIADD3 UR32, UPT, UPT, UR32, 0x4600, URZ ;  /* 0x0000460020207890 */ /* 0x000fe4000fffe0ff */
[----:B------:R-:W-:Y:S01]  /*2000*/  UIADD3.X UR27, UPT, UPT, URZ, UR25, URZ, UP0, !UPT ;  /* 0x00000019ff1b7290 */ /* 0x000fe200087fe4ff */
[----:B------:R4:W1:Y:S01]  /*2010*/  SYNCS.PHASECHK.TRANS64.TRYWAIT P0, [UR8+0x148], R2 ;  /* 0x00014802ff0075a7 */ /* 0x0008620008001108 */
[----:B------:R-:W-:Y:S01]  /*2020*/  ULEA UR8, UR17, UR4, 0xa ;  /* 0x0000000411087291 */ /* 0x000fe2000f8e50ff */
[----:B------:R-:W-:Y:S01]  /*2030*/  UMOV UR18, 0x0 ;  /* 0x0000000000127882 */ /* 0x000fe20000000000 */
[----:B------:R-:W-:-:S02]  /*2040*/  UMOV UR19, 0x10000000 ;  /* 0x1000000000137882 */ /* 0x000fc40000000000 */
[----:B------:R-:W-:Y:S01]  /*2050*/  UIADD3 UR8, UPT, UPT, UR8, 0x2d600, URZ ;  /* 0x0002d60008087890 */ /* 0x000fe2000fffe0ff */
[----:B------:R2:W-:Y:S01]  /*2060*/  UTMALDG.3D.2CTA [UR32], [UR28], desc[UR18] ;  /* 0x000012201c0075b4 */ /* 0x0005e20008211000 */
[----:B------:R-:W-:Y:S01]  /*2070*/  UMOV UR10, UR34 ;  /* 0x00000022000a7c82 */ /* 0x000fe20008000000 */
[----:B------:R-:W-:Y:S01]  /*2080*/  UMOV UR12, UR36 ;  /* 0x00000024000c7c82 */ /* 0x000fe20008000000 */
[----:B------:R-:W-:Y:S01]  /*2090*/  UMOV UR9, UR33 ;  /* 0x0000002100097c82 */ /* 0x000fe20008000000 */
[----:B------:R-:W-:Y:S01]  /*20a0*/  UMOV UR23, UR5 ;  /* 0x0000000500177c82 */ /* 0x000fe20008000000 */
[----:B------:R-:W-:-:S03]  /*20b0*/  UMOV UR17, UR13 ;  /* 0x0000000d00117c82 */ /* 0x000fc60008000000 */
[----:B------:R4:W-:Y:S01]  /*20c0*/  UTMALDG.3D.2CTA [UR8], [UR26], desc[UR18] ;  /* 0x000012081a0075b4 */ /* 0x0009e20008211000 */
[----:B--2---:R-:W-:Y:S01]  /*20d0*/  UIADD3 UR34, UPT, UPT, UR34, 0x20, URZ ;  /* 0x0000002022227890 */ /* 0x004fe2000fffe0ff */
[----:B------:R-:W-:Y:S11]  /*20e0*/  BRA.U UP2, `(.L_x_32) ;  /* 0xfffffffd024c7547 */ /* 0x000ff6000b83ffff */
.L_x_26:
[----:B----4-:R-:W-:Y:S01]  /*20f0*/  ULEA UR8, UR13, UR4, 0x3 ;  /* 0x000000040d087291 */ /* 0x010fe2000f8e18ff */
[----:B-1----:R-:W-:Y:S01]  /*2100*/  SHF.L.U32 R2, R15, 0x1f, RZ ;  /* 0x0000001f0f027819 */ /* 0x002fe200000006ff */
[----:B------:R-:W-:Y:S01]  /*2110*/  @!P1 SYNCS.ARRIVE.TRANS64.A1T0 RZ, [UR4+0x2a8], RZ ;  /* 0x0002a8ffffff99a7 */ /* 0x000fe20008100004 */
[----:B------:R-:W-:-:S06]  /*2120*/  UISETP.GT.AND UP0, UPT, UR22, UR21, UPT ;  /* 0x000000151600728c */ /* 0x000fcc000bf04270 */
[----:B--2---:R1:W2:Y:S03]  /*2130*/  SYNCS.PHASECHK.TRANS64.TRYWAIT P0, [UR8+0x148], R2 ;  /* 0x00014802ff0075a7 */ /* 0x0042a60008001108 */
[----:B------:R-:W-:Y:S05]  /*2140*/  BRA.U !UP0, `(.L_x_33) ;  /* 0x0000000108c07547 */ /* 0x000fea000b800000 */
[----:B------:R-:W-:Y:S01]  /*2150*/  UIADD3 UR26, UPT, UPT, UR14, UR23, URZ ;  /* 0x000000170e1a7290 */ /* 0x000fe2000fffe0ff */
[----:B------:R-:W-:-:S11]  /*2160*/  UMOV UR27, UR13 ;  /* 0x0000000d001b7c82 */ /* 0x000fd60008000000 */
.L_x_39:
[----:B------:R-:W-:Y:S01]  /*2170*/  ULEA UR17, UR27, UR4, 0x3 ;  /* 0x000000041b117291 */ /* 0x000fe2000f8e18ff */
[----:B--2---:R-:W-:Y:S01]  /*2180*/  @P5 MOV R3, 0x2800 ;  /* 0x0000280000035802 */ /* 0x004fe20000000f00 */
[----:B-12---:R-:W-:Y:S10]  /*2190*/  @P0 BRA `(.L_x_34) ;  /* 0x00000000000c0947 */ /* 0x006ff40003800000 */
[----:B------:R-:W-:-:S04]  /*21a0*/  SHF.L.U32 R5, R15, 0x1f, RZ ;  /* 0x0000001f0f057819 */ /* 0x000fc800000006ff */
[----:B------:R-:W2:Y:S02]  /*21b0*/  SYNCS.PHASECHK.TRANS64.TRYWAIT P0, [UR17+0x148], R5 ;  /* 0x00014805ff0075a7 */ /* 0x000ea40008001111 */
[----:B--2---:R-:W-:Y:S05]  /*21c0*/  @!P0 BRA `(.L_x_35) ;  /* 0x0000006800088947 */ /* 0x004fea0003800000 */
.L_x_34:
[----:B------:R2:W-:Y:S01]  /*21d0*/  @P5 SYNCS.ARRIVE.TRANS64 RZ, [UR17], R3 ;  /* 0x00000003ffff59a7 */ /* 0x0005e20008000011 */
[----:B------:R-:W-:-:S04]  /*21e0*/  ULOP3.LUT UR8, UR7, 0x2, URZ, 0xfc, !UPT ;  /* 0x0000000207087892 */ /* 0x000fc8000f8efcff */
[----:B------:R-:W-:-:S09]  /*21f0*/  UISETP.NE.AND UP0, UPT, UR8, 0x2, UPT ;  /* 0x000000020800788c */ /* 0x000fd2000bf05270 */
[----:B------:R-:W-:Y:S05]  /*2200*/  BRA.U UP0, `(.L_x_36) ;  /* 0x0000000100047547 */ /* 0x000fea000b800000 */
[----:B------:R-:W-:Y:S05]  /*2210*/  BPT.TRAP 0x1 ;  /* 0x000000040000795c */ /* 0x000fea0000300000 */
.L_x_36:
[----:B------:R-:W-:Y:S04]  /*2220*/  BSSY.RECONVERGENT B0, `(.L_x_37) ;  /* 0x0000003000007945 */ /* 0x000fe80003800200 */
[----:B------:R-:W-:Y:S05]  /*2230*/  @!P4 BRA `(.L_x_38) ;  /* 0x000000000004c947 */ /* 0x000fea0003800000 */
[----:B------:R-:W-:Y:S05]  /*2240*/  BPT.TRAP 0x1 ;  /* 0x000000040000795c */ /* 0x000fea0000300000 */
.L_x_38:
[----:B------:R-:W-:Y:S05]  /*2250*/  BSYNC.RECONVERGENT B0 ;  /* 0x0000000000007941 */ /* 0x000fea0003800200 */
.L_x_37:
        /* <DEDUP_REMOVED lines=9> */
[----:B------:R-:W-:Y:S02]  /*22f0*/  USHF.L.U32 UR18, UR23, 0x5, URZ ;  /* 0x0000000517127899 */ /* 0x000fe400080006ff */
[----:B------:R-:W-:Y:S01]  /*2300*/  ULOP3.LUT UR17, UR17, 0xfefffff8, URZ, 0xc0, !UPT ;  /* 0xfefffff811117892 */ /* 0x000fe2000f8ec0ff */
[----:B-1----:R-:W-:Y:S01]  /*2310*/  SHF.L.U32 R2, R15, 0x1f, RZ ;  /* 0x0000001f0f027819 */ /* 0x002fe200000006ff */
[----:B------:R-:W-:Y:S02]  /*2320*/  UIADD3 UR16, UPT, UPT, UR16, 0x4600, URZ ;  /* 0x0000460010107890 */ /* 0x000fe4000fffe0ff */
[----:B------:R-:W-:Y:S01]  /*2330*/  UIADD3.X UR33, UPT, UPT, URZ, UR25, URZ, UP1, !UPT ;  /* 0x00000019ff217290 */ /* 0x000fe20008ffe4ff */
[----:B------:R4:W1:Y:S01]  /*2340*/  SYNCS.PHASECHK.TRANS64.TRYWAIT P0, [UR8+0x148], R2 ;  /* 0x00014802ff0075a7 */ /* 0x0008620008001108 */
[----:B------:R-:W-:-:S02]  /*2350*/  ULEA UR8, UR27, UR4, 0xa ;  /* 0x000000041b087291 */ /* 0x000fc4000f8e50ff */
[----:B------:R-:W-:Y:S02]  /*2360*/  UIADD3.X UR31, UPT, UPT, URZ, UR25, URZ, UP0, !UPT ;  /* 0x00000019ff1f7290 */ /* 0x000fe400087fe4ff */
[----:B------:R-:W-:Y:S01]  /*2370*/  UIADD3 UR8, UPT, UPT, UR8, 0x2d600, URZ ;  /* 0x0002d60008087890 */ /* 0x000fe2000fffe0ff */
[----:B------:R-:W-:Y:S01]  /*2380*/  UMOV UR28, 0x0 ;  /* 0x00000000001c7882 */ /* 0x000fe20000000000 */
[----:B------:R-:W-:Y:S01]  /*2390*/  UMOV UR29, 0x10000000 ;  /* 0x10000000001d7882 */ /* 0x000fe20000000000 */
[----:B------:R-:W-:Y:S01]  /*23a0*/  UMOV UR19, UR35 ;  /* 0x0000002300137c82 */ /* 0x000fe20008000000 */
[----:B------:R-:W-:Y:S01]  /*23b0*/  UMOV UR20, UR36 ;  /* 0x0000002400147c82 */ /* 0x000fe20008000000 */
[----:B------:R-:W-:Y:S01]  /*23c0*/  UMOV UR12, UR36 ;  /* 0x00000024000c7c82 */ /* 0x000fe20008000000 */
[----:B------:R-:W-:Y:S01]  /*23d0*/  UMOV UR9, UR17 ;  /* 0x0000001100097c82 */ /* 0x000fe20008000000 */
[----:B------:R-:W-:Y:S01]  /*23e0*/  UMOV UR10, UR18 ;  /* 0x00000012000a7c82 */ /* 0x000fe20008000000 */
[----:B------:R4:W-:Y:S01]  /*23f0*/  UTMALDG.3D.2CTA [UR16], [UR32], desc[UR28] ;  /* 0x00001c10200075b4 */ /* 0x0009e20008211000 */
[----:B------:R-:W-:Y:S01]  /*2400*/  UIADD3 UR23, UPT, UPT, UR23, 0x1, URZ ;  /* 0x0000000117177890 */ /* 0x000fe2000fffe0ff */
[----:B------:R-:W-:-:S03]  /*2410*/  UMOV UR27, UR13 ;  /* 0x0000000d001b7c82 */ /* 0x000fc60008000000 */
[----:B------:R-:W-:Y:S01]  /*2420*/  UISETP.NE.AND UP0, UPT, UR23, UR26, UPT ;  /* 0x0000001a1700728c */ /* 0x000fe2000bf05270 */
[----:B------:R4:W-:Y:S08]  /*2430*/  UTMALDG.3D.2CTA [UR8], [UR30], desc[UR28] ;  /* 0x00001c081e0075b4 */ /* 0x0009f00008211000 */
[----:B----4-:R-:W-:Y:S05]  /*2440*/  BRA.U UP0, `(.L_x_39) ;  /* 0xfffffffd00487547 */ /* 0x010fea000b83ffff */
.L_x_33:
[C---:B-1----:R-:W-:Y:S01]  /*2450*/  LEA R2, R14.reuse, UR4, 0x3 ;  /* 0x000000040e027c11 */ /* 0x042fe2000f8e18ff */
[----:B------:R-:W-:Y:S01]  /*2460*/  NOP ;  /* 0x0000000000007918 */ /* 0x000fe20000000000 */
[----:B--2---:R-:W-:Y:S02]  /*2470*/  SHF.L.U32 R3, R13, 0x1f, RZ ;  /* 0x0000001f0d037819 */ /* 0x004fe400000006ff */
[----:B------:R-:W-:Y:S02]  /*2480*/  LEA R4, R14, UR4, 0x4 ;  /* 0x000000040e047c11 */ /* 0x000fe4000f8e20ff */
[----:B------:R-:W1:Y:S02]  /*2490*/  SYNCS.PHASECHK.TRANS64.TRYWAIT P0, [R2+URZ+0x2b0], R3 ;  /* 0x0002b003020075a7 */ /* 0x000e6400080011ff */
[----:B-1----:R-:W-:Y:S05]  /*24a0*/  @!P0 BRA `(.L_x_40) ;  /* 0x0000006400688947 */ /* 0x002fea0003800000 */
.L_x_154:
[----:B------:R-:W2:Y:S01]  /*24b0*/  LDS.128 R4, [R4+0x340] ;  /* 0x0003400004047984 */ /* 0x000ea20000000c00 */
[----:B------:R-:W-:Y:S01]  /*24c0*/  ISETP.GE.AND P0, PT, R72, 0x1, PT ;  /* 0x000000014800780c */ /* 0x000fe20003f06270 */
[----:B-1----:R-:W-:Y:S01]  /*24d0*/  VIADD R2, R2, 0x2c0 ;  /* 0x000002c002027836 */ /* 0x002fe20000000000 */
[----:B------:R-:W-:Y:S01]  /*24e0*/  @!PT LDS RZ, [RZ] ;  /* 0x00000000fffff984 */ /* 0x000fe20000000800 */
[----:B------:R-:W-:Y:S01]  /*24f0*/  @!PT LDS RZ, [RZ] ;  /* 0x00000000fffff984 */ /* 0x000fe20000000800 */
[----:B------:R-:W-:Y:S01]  /*2500*/  @!PT LDS RZ, [RZ] ;  /* 0x00000000fffff984 */ /* 0x000fe20000000800 */
[----:B------:R-:W-:Y:S01]  /*2510*/  @!PT LDS RZ, [RZ] ;  /* 0x00000000fffff984 */ /* 0x000fe20000000800 */
[----:B------:R1:W-:Y:S06]  /*2520*/  MEMBAR.ALL.CTA ;  /* 0x0000000000007992 */ /* 0x0003ec0000008000 */
[----:B-1----:R-:W1:Y:S01]  /*2530*/  FENCE.VIEW.ASYNC.S ;  /* 0x00000000000073c6 */ /* 0x002e620000000000 */
[----:B------:R-:W-:-:S04]  /*2540*/  PRMT R2, RZ, 0x654, R2 ;  /* 0x00000654ff027816 */ /* 0x000fc80000000002 */
[----:B-1----:R1:W-:Y:S01]  /*2550*/  SYNCS.ARRIVE.TRANS64.RED.A1T0 RZ, [R2+URZ], RZ ;  /* 0x000000ff02ff79a7 */ /* 0x0023e200081004ff */
[----:B--2---:R-:W-:-:S13]  /*2560*/  LOP3.LUT P2, RZ, R6, 0x1, RZ, 0xc0, !PT ;  /* 0x0000000106ff7812 */ /* 0x004fda000784c0ff */
[----:B------:R-:W-:Y:S01]  /*2570*/  @P2 SHF.R.U32.HI R3, RZ, 0x10, R5 ;  /* 0x00000010ff032819 */ /* 0x000fe20000011605 */
[----:B------:R-:W-:Y:S01]  /*2580*/  VOTEU.ANY UP0, P2 ;  /* 0x0000000000ff7886 */ /* 0x000fe20001000100 */
[----:B------:R-:W-:Y:S02]  /*2590*/  @P2 MOV R11, R4 ;  /* 0x00000004000b2202 */ /* 0x000fe40000000f00 */
[----:B------:R-:W-:Y:S02]  /*25a0*/  @P2 R2UR.BROADCAST UR8, R3 ;  /* 0x00000000030822ca */ /* 0x000fe400008e0000 */
[----:B------:R-:W-:-:S11]  /*25b0*/  @P2 LOP3.LUT R8, R5, 0xffff, RZ, 0xc0, !PT ;  /* 0x0000ffff05082812 */ /* 0x000fd600078ec0ff */
[----:B------:R-:W-:Y:S01]  /*25c0*/  @UP0 UMOV UR36, UR8 ;  /* 0x0000000800240c82 */ /* 0x000fe20008000000 */
[----:B-1----:R-:W-:Y:S05]  /*25d0*/  @!P0 BRA `(.L_x_41) ;  /* 0x0000000000b88947 */ /* 0x002fea0003800000 */
[----:B------:R-:W3:Y:S01]  /*25e0*/  LDC.64 R4, c[0x0][0xb18] ;  /* 0x0002c600ff047b82 */ /* 0x000ee20000000a00 */
[----:B------:R-:W-:-:S07]  /*25f0*/  ISETP.NE.AND P3, PT, R72, 0x1, PT ;  /* 0x000000014800780c */ /* 0x000fce0003f65270 */
[----:B------:R-:W1:Y:S08]  /*2600*/  LDC.64 R6, c[0x0][0xb10] ;  /* 0x0002c400ff067b82 */ /* 0x000e700000000a00 */
[----:B------:R-:W2:Y:S08]  /*2610*/  LDC R18, c[0x0][0xb20] ;  /* 0x0002c800ff127b82 */ /* 0x000eb00000000800 */
[----:B------:R-:W4:Y:S01]  /*2620*/  LDC R20, c[0x0][0xb0c] ;  /* 0x0002c300ff147b82 */ /* 0x000f220000000800 */
[----:B---3--:R-:W-:Y:S01]  /*2630*/  IMAD.HI.U32 R19, R0, R5, RZ ;  /* 0x0000000500137227 */ /* 0x008fe200078e00ff */
[----:B------:R-:W-:-:S03]  /*2640*/  ISETP.NE.AND P0, PT, R4, 0x1, PT ;  /* 0x000000010400780c */ /* 0x000fc60003f05270 */
[----:B------:R-:W-:-:S03]  /*2650*/  IMAD.HI.U32 R5, R8, R5, RZ ;  /* 0x0000000508057227 */ /* 0x000fc600078e00ff */
[----:B------:R-:W3:Y:S01]  /*2660*/  LDC.64 R2, c[0x0][0xb28] ;  /* 0x0002ca00ff027b82 */ /* 0x000ee20000000a00 */
[----:B-1----:R-:W-:-:S04]  /*2670*/  IMAD.HI.U32 R22, R9, R6, RZ ;  /* 0x0000000609167227 */ /* 0x002fc800078e00ff */
[----:B------:R-:W-:Y:S01]  /*2680*/  IMAD.HI.U32 R24, R11, R6, RZ ;  /* 0x000000060b187227 */ /* 0x000fe200078e00ff */
[----:B------:R-:W-:Y:S02]  /*2690*/  SHF.R.U32.HI R22, RZ, R7, R22 ;  /* 0x00000007ff167219 */ /* 0x000fe40000011616 */
[-C--:B--2---:R-:W-:Y:S02]  /*26a0*/  SHF.R.U32.HI R19, RZ, R18.reuse, R19 ;  /* 0x00000012ff137219 */ /* 0x084fe40000011613 */
[----:B------:R-:W-:Y:S02]  /*26b0*/  SHF.R.U32.HI R5, RZ, R18, R5 ;  /* 0x00000012ff057219 */ /* 0x000fe40000011605 */
[----:B------:R-:W-:Y:S02]  /*26c0*/  SEL R19, R0, R19, !P0 ;  /* 0x0000001300137207 */ /* 0x000fe40004000000 */
[----:B------:R-:W-:Y:S02]  /*26d0*/  SHF.R.U32.HI R24, RZ, R7, R24 ;  /* 0x00000007ff187219 */ /* 0x000fe40000011618 */
[----:B----4-:R-:W-:-:S02]  /*26e0*/  ISETP.NE.AND P1, PT, R20, 0x1, PT ;  /* 0x000000011400780c */ /* 0x010fc40003f25270 */
[----:B------:R-:W-:Y:S02]  /*26f0*/  SEL R5, R8, R5, !P0 ;  /* 0x0000000508057207 */ /* 0x000fe40004000000 */
[----:B------:R-:W-:Y:S02]  /*2700*/  SEL R21, R9, R22, !P1 ;  /* 0x0000001609157207 */ /* 0x000fe40004800000 */
[----:B------:R-:W-:Y:S01]  /*2710*/  SEL R7, R11, R24, !P1 ;  /* 0x000000180b077207 */ /* 0x000fe20004800000 */
[----:B---3--:R-:W-:-:S04]  /*2720*/  IMAD.HI.U32 R22, R19, R2, RZ ;  /* 0x0000000213167227 */ /* 0x008fc800078e00ff */
[----:B------:R-:W-:Y:S01]  /*2730*/  IMAD.HI.U32 R6, R21, R2, RZ ;  /* 0x0000000215067227 */ /* 0x000fe200078e00ff */
[----:B------:R-:W-:-:S04]  /*2740*/  @P3 SHF.R.U32.HI R19, RZ, R3, R22 ;  /* 0x00000003ff133219 */ /* 0x000fc80000011616 */
[----:B------:R-:W-:Y:S01]  /*2750*/  @P3 SHF.R.U32.HI R21, RZ, R3, R6 ;  /* 0x00000003ff153219 */ /* 0x000fe20000011606 */
[----:B------:R-:W-:-:S04]  /*2760*/  IMAD R19, R72, R19, RZ ;  /* 0x0000001348137224 */ /* 0x000fc800078e02ff */
[----:B------:R-:W-:Y:S01]  /*2770*/  IMAD R6, R72, R21, RZ ;  /* 0x0000001548067224 */ /* 0x000fe200078e02ff */
[C---:B------:R-:W-:Y:S02]  /*2780*/  ISETP.GE.AND P0, PT, R5.reuse, R19, PT ;  /* 0x000000130500720c */ /* 0x040fe40003f06270 */
[----:B------:R-:W-:Y:S02]  /*2790*/  IADD3 R19, PT, PT, -R5, RZ, RZ ;  /* 0x000000ff05137210 */ /* 0x000fe40007ffe1ff */
[----:B------:R-:W-:Y:S01]  /*27a0*/  ISETP.GE.OR P0, PT, R7, R6, P0 ;  /* 0x000000060700720c */ /* 0x000fe20000706670 */
[----:B------:R-:W-:-:S04]  /*27b0*/  IMAD.HI.U32 R6, R5, R2, RZ ;  /* 0x0000000205067227 */ /* 0x000fc800078e00ff */
[----:B------:R-:W-:Y:S01]  /*27c0*/  IMAD R8, R4, R19, R8 ;  /* 0x0000001304087224 */ /* 0x000fe200078e0208 */
[----:B------:R-:W-:-:S04]  /*27d0*/  SHF.R.U32.HI R6, RZ, R3, R6 ;  /* 0x00000003ff067219 */ /* 0x000fc80000011606 */
[----:B------:R-:W-:-:S03]  /*27e0*/  SEL R6, R5, R6, !P3 ;  /* 0x0000000605067207 */ /* 0x000fc60005800000 */
[----:B------:R-:W-:-:S04]  /*27f0*/  @!P0 IMAD.HI.U32 R18, R7, R2, RZ ;  /* 0x0000000207128227 */ /* 0x000fc800078e00ff */
[----:B------:R-:W-:Y:S01]  /*2800*/  IMAD.MOV R2, RZ, RZ, -R6 ;  /* 0x000000ffff027224 */ /* 0x000fe200078e0a06 */
[----:B------:R-:W-:-:S03]  /*2810*/  @!P0 SHF.R.U32.HI R18, RZ, R3, R18 ;  /* 0x00000003ff128219 */ /* 0x000fc60000011612 */
[----:B------:R-:W-:Y:S01]  /*2820*/  IMAD R2, R72, R2, R5 ;  /* 0x0000000248027224 */ /* 0x000fe200078e0205 */
        /* <DEDUP_REMOVED lines=9> */
.L_x_41:
[----:B------:R-:W1:Y:S02]  /*28c0*/  LDCU UR8, c[0x0][0xb30] ;  /* 0x00016600ff0877ac */ /* 0x000e640008000800 */
[----:B-1----:R-:W-:-:S09]  /*28d0*/  UISETP.NE.AND UP0, UPT, UR8, 0x1, UPT ;  /* 0x000000010800788c */ /* 0x002fd2000bf05270 */
[----:B------:R-:W-:Y:S05]  /*28e0*/  BRA.U UP0, `(.L_x_42) ;  /* 0x0000000100407547 */ /* 0x000fea000b800000 */
[----:B------:R-:W1:Y:S08]  /*28f0*/  LDC.64 R4, c[0x0][0xb10] ;  /* 0x0002c400ff047b82 */ /* 0x000e700000000a00 */
[----:B------:R-:W2:Y:S08]  /*2900*/  LDC.64 R2, c[0x0][0xb18] ;  /* 0x0002c600ff027b82 */ /* 0x000eb00000000a00 */
[----:B------:R-:W4:Y:S08]  /*2910*/  LDC R6, c[0x0][0xb20] ;  /* 0x0002c800ff067b82 */ /* 0x000f300000000800 */
[----:B------:R-:W3:Y:S01]  /*2920*/  LDC R18, c[0x0][0xb0c] ;  /* 0x0002c300ff127b82 */ /* 0x000ee20000000800 */
[----:B-1----:R-:W-:-:S05]  /*2930*/  IMAD.HI.U32 R4, R11, R4, RZ ;  /* 0x000000040b047227 */ /* 0x002fca00078e00ff */
[----:B------:R-:W-:Y:S01]  /*2940*/  SHF.R.U32.HI R4, RZ, R5, R4 ;  /* 0x00000005ff047219 */ /* 0x000fe20000011604 */
[----:B--2---:R-:W-:Y:S01]  /*2950*/  IMAD.HI.U32 R3, R8, R3, RZ ;  /* 0x0000000308037227 */ /* 0x004fe200078e00ff */
[----:B------:R-:W-:-:S04]  /*2960*/  ISETP.NE.AND P0, PT, R2, 0x1, PT ;  /* 0x000000010200780c */ /* 0x000fc80003f05270 */
[----:B----4-:R-:W-:-:S04]  /*2970*/  SHF.R.U32.HI R3, RZ, R6, R3 ;  /* 0x00000006ff037219 */ /* 0x010fc80000011603 */
[----:B------:R-:W-:Y:S02]  /*2980*/  SEL R3, R8, R3, !P0 ;  /* 0x0000000308037207 */ /* 0x000fe40004000000 */
[----:B---3--:R-:W-:-:S04]  /*2990*/  ISETP.NE.AND P1, PT, R18, 0x1, PT ;  /* 0x000000011200780c */ /* 0x008fc80003f25270 */
[----:B------:R-:W-:-:S05]  /*29a0*/  SEL R4, R11, R4, !P1 ;  /* 0x000000040b047207 */ /* 0x000fca0004800000 */
[----:B------:R-:W-:Y:S02]  /*29b0*/  IMAD.IADD R5, R3, 0x1, -R4 ;  /* 0x0000000103057824 */ /* 0x000fe400078e0a04 */
[----:B------:R-:W-:Y:S02]  /*29c0*/  IMAD.IADD R3, R4, 0x1, -R3 ;  /* 0x0000000104037824 */ /* 0x000fe400078e0a03 */
[----:B------:R-:W-:Y:S02]  /*29d0*/  IMAD R11, R5, R18, R11 ;  /* 0x00000012050b7224 */ /* 0x000fe400078e020b */
[----:B------:R-:W-:-:S07]  /*29e0*/  IMAD R8, R3, R2, R8 ;  /* 0x0000000203087224 */ /* 0x000fce00078e0208 */
.L_x_42:
[----:B------:R-:W-:Y:S01]  /*29f0*/  VIADD R14, R14, 0x1 ;  /* 0x000000010e0e7836 */ /* 0x000fe20000000000 */
[----:B------:R-:W-:Y:S01]  /*2a00*/  PLOP3.LUT P1, PT, PT, PT, PT, 0x80, 0x8 ;  /* 0x000000000008781c */ /* 0x000fe20003f2f070 */
[----:B------:R-:W-:Y:S02]  /*2a10*/  IMAD.IADD R155, R11, 0x1, R154 ;  /* 0x000000010b9b7824 */ /* 0x000fe400078e029a */
[----:B------:R-:W-:Y:S01]  /*2a20*/  IMAD.IADD R164, R8, 0x1, R143 ;  /* 0x0000000108a47824 */ /* 0x000fe200078e028f */
[----:B------:R-:W-:-:S04]  /*2a30*/  ISETP.NE.AND P0, PT, R14, 0x2, PT ;  /* 0x000000020e00780c */ /* 0x000fc80003f05270 */
[----:B------:R-:W-:Y:S02]  /*2a40*/  SEL R2, RZ, 0x1, P0 ;  /* 0x00000001ff027807 */ /* 0x000fe40000000000 */
[----:B------:R-:W-:Y:S02]  /*2a50*/  SEL R14, R14, RZ, P0 ;  /* 0x000000ff0e0e7207 */ /* 0x000fe40000000000 */
[----:B------:R-:W-:Y:S01]  /*2a60*/  LOP3.LUT R13, R13, R2, RZ, 0x3c, !PT ;  /* 0x000000020d0d7212 */ /* 0x000fe200078e3cff */
[----:B------:R-:W-:Y:S06]  /*2a70*/  @P2 BRA `(.L_x_43) ;  /* 0xfffffff000582947 */ /* 0x000fec000383ffff */
[----:B------:R-:W-:Y:S01]  /*2a80*/  UIADD3 UR4, UPT, UPT, UR4, 0x148, URZ ;  /* 0x0000014804047890 */ /* 0x000fe2000fffe0ff */
[----:B------:R-:W-:-:S03]  /*2a90*/  SHF.L.U32 R3, R15, 0x1f, RZ ;  /* 0x0000001f0f037819 */ /* 0x000fc600000006ff */
[----:B------:R-:W-:-:S09]  /*2aa0*/  ULEA UR5, UR13, UR4, 0x3 ;  /* 0x000000040d057291 */ /* 0x000fd2000f8e18ff */
[----:B------:R-:W1:Y:S02]  /*2ab0*/  SYNCS.PHASECHK.TRANS64.TRYWAIT P0, [UR5], R3 ;  /* 0x00000003ff0075a7 */ /* 0x000e640008001105 */
[----:B-1----:R-:W-:Y:S05]  /*2ac0*/  @!P0 BRA `(.L_x_44) ;  /* 0x0000005c00f48947 */ /* 0x002fea0003800000 */
.L_x_156:
[----:B------:R-:W-:-:S04]  /*2ad0*/  UIADD3 UR6, UPT, UPT, UR13, 0x1, URZ ;  /* 0x000000010d067890 */ /* 0x000fc8000fffe0ff */
[----:B------:R-:W-:-:S04]  /*2ae0*/  UISETP.NE.AND UP0, UPT, UR6, 0x29, UPT ;  /* 0x000000290600788c */ /* 0x000fc8000bf05270 */
[----:B------:R-:W-:Y:S02]  /*2af0*/  USEL UR7, URZ, 0x1, UP0 ;  /* 0x00000001ff077887 */ /* 0x000fe40008000000 */
[----:B------:R-:W-:-:S04]  /*2b00*/  USEL UR6, UR6, URZ, UP0 ;  /* 0x000000ff06067287 */ /* 0x000fc80008000000 */
[----:B------:R-:W-:Y:S01]  /*2b10*/  ULEA UR5, UR6, UR4, 0x3 ;  /* 0x0000000406057291 */ /* 0x000fe2000f8e18ff */
[----:B------:R-:W-:-:S04]  /*2b20*/  LOP3.LUT R2, R15, UR7, RZ, 0x3c, !PT ;  /* 0x000000070f027c12 */ /* 0x000fc8000f8e3cff */
[----:B-1----:R-:W-:-:S04]  /*2b30*/  SHF.L.U32 R3, R2, 0x1f, RZ ;  /* 0x0000001f02037819 */ /* 0x002fc800000006ff */
[----:B------:R-:W1:Y:S02]  /*2b40*/  SYNCS.PHASECHK.TRANS64.TRYWAIT P0, [UR5], R3 ;  /* 0x00000003ff0075a7 */ /* 0x000e640008001105 */
[----:B-1----:R-:W-:Y:S05]  /*2b50*/  @!P0 BRA `(.L_x_45) ;  /* 0x0000005c00e88947 */ /* 0x002fea0003800000 */
.L_x_158:
        /* <DEDUP_REMOVED lines=9> */
.L_x_160:
        /* <DEDUP_REMOVED lines=9> */
.L_x_162:
        /* <DEDUP_REMOVED lines=9> */
.L_x_164:
        /* <DEDUP_REMOVED lines=9> */
.L_x_166:
        /* <DEDUP_REMOVED lines=9> */
.L_x_168:
        /* <DEDUP_REMOVED lines=9> */
.L_x_170:
        /* <DEDUP_REMOVED lines=9> */
.L_x_172:
        /* <DEDUP_REMOVED lines=9> */
.L_x_174:
        /* <DEDUP_REMOVED lines=9> */
.L_x_176:
        /* <DEDUP_REMOVED lines=9> */
.L_x_178:
        /* <DEDUP_REMOVED lines=9> */
.L_x_180:
        /* <DEDUP_REMOVED lines=9> */
.L_x_182:
        /* <DEDUP_REMOVED lines=9> */
.L_x_184:
        /* <DEDUP_REMOVED lines=9> */
.L_x_186:
        /* <DEDUP_REMOVED lines=9> */
.L_x_188:
        /* <DEDUP_REMOVED lines=9> */
.L_x_190:
        /* <DEDUP_REMOVED lines=9> */
.L_x_192:
        /* <DEDUP_REMOVED lines=9> */
.L_x_194:
        /* <DEDUP_REMOVED lines=9> */
.L_x_196:
        /* <DEDUP_REMOVED lines=9> */
.L_x_198:
        /* <DEDUP_REMOVED lines=9> */
.L_x_200:
        /* <DEDUP_REMOVED lines=9> */
.L_x_202:
        /* <DEDUP_REMOVED lines=9> */
.L_x_204:
        /* <DEDUP_REMOVED lines=9> */
.L_x_206:
        /* <DEDUP_REMOVED lines=9> */
.L_x_208:
        /* <DEDUP_REMOVED lines=9> */
.L_x_210:
        /* <DEDUP_REMOVED lines=9> */
.L_x_212:
        /* <DEDUP_REMOVED lines=9> */
.L_x_214:
        /* <DEDUP_REMOVED lines=9> */
.L_x_216:
        /* <DEDUP_REMOVED lines=9> */
.L_x_218:
        /* <DEDUP_REMOVED lines=9> */
.L_x_220:
        /* <DEDUP_REMOVED lines=9> */
.L_x_222:
        /* <DEDUP_REMOVED lines=9> */
.L_x_224:
        /* <DEDUP_REMOVED lines=9> */
.L_x_226:
        /* <DEDUP_REMOVED lines=9> */
.L_x_228:
        /* <DEDUP_REMOVED lines=9> */
.L_x_230:
        /* <DEDUP_REMOVED lines=9> */
.L_x_232:
        /* <DEDUP_REMOVED lines=9> */
.L_x_234:
[----:B------:R-:W-:-:S04]  /*40c0*/  UIADD3 UR6, UPT, UPT, UR6, 0x1, URZ ;  /* 0x0000000106067890 */ /* 0x000fc8000fffe0ff */
[----:B------:R-:W-:-:S04]  /*40d0*/  UISETP.NE.AND UP0, UPT, UR6, 0x29, UPT ;  /* 0x000000290600788c */ /* 0x000fc8000bf05270 */
[----:B------:R-:W-:Y:S02]  /*40e0*/  USEL UR5, URZ, 0x1, UP0 ;  /* 0x00000001ff057887 */ /* 0x000fe40008000000 */
[----:B------:R-:W-:-:S04]  /*40f0*/  USEL UR6, UR6, URZ, UP0 ;  /* 0x000000ff06067287 */ /* 0x000fc80008000000 */
[----:B------:R-:W-:Y:S01]  /*4100*/  ULEA UR6, UR6, UR4, 0x3 ;  /* 0x0000000406067291 */ /* 0x000fe2000f8e18ff */
[----:B-1----:R-:W-:-:S04]  /*4110*/  LOP3.LUT R3, R2, UR5, RZ, 0x3c, !PT ;  /* 0x0000000502037c12 */ /* 0x002fc8000f8e3cff */
[----:B------:R-:W-:Y:S01]  /*4120*/  SHF.L.U32 R3, R3, 0x1f, RZ ;  /* 0x0000001f03037819 */ /* 0x000fe200000006ff */
[----:B---3--:R-:W-:-:S07]  /*4130*/  IMAD.U32 R0, RZ, RZ, UR6 ;  /* 0x00000006ff007e24 */ /* 0x008fce000f8e00ff */
.L_x_84:
[----:B-1----:R1:W2:Y:S02]  /*4140*/  SYNCS.PHASECHK.TRANS64.TRYWAIT P0, [R0+URZ], R3 ;  /* 0x00000003000075a7 */ /* 0x0022a400080011ff */
[----:B--2---:R-:W-:Y:S05]  /*4150*/  @!P0 NANOSLEEP.SYNCS 0x989680 ;  /* 0x009896800000895d */ /* 0x004fea0003900000 */
[----:B------:R-:W2:Y:S02]  /*4160*/  @!P0 SYNCS.PHASECHK.TRANS64 P0, [R0+URZ], R3 ;  /* 0x00000003000085a7 */ /* 0x000ea400080010ff */
[----:B--2---:R-:W-:Y:S05]  /*4170*/  @P0 EXIT ;  /* 0x000000000000094d */ /* 0x004fea0003800000 */
[----:B------:R-:W-:Y:S05]  /*4180*/  BRA `(.L_x_84) ;  /* 0xfffffffc00ec7947 */ /* 0x000fea000383ffff */
.L_x_23:
[----:B------:R-:W-:-:S04]  /*4190*/  UISETP.NE.AND UP1, UPT, UR37, URZ, UPT ;  /* 0x000000ff2500728c */ /* 0x000fc8000bf25270 */
[----:B------:R-:W-:-:S09]  /*41a0*/  UISETP.NE.OR UP1, UPT, UR10, 0x1, UP1 ;  /* 0x000000010a00788c */ /* 0x000fd20008f25670 */
[----:B------:R-:W-:Y:S05]  /*41b0*/  BRA.U UP1, `(.L_x_85) ;  /* 0x00000005014c7547 */ /* 0x000fea000b800000 */
[----:B------:R-:W-:Y:S01]  /*41c0*/  HFMA2 R11, -RZ, RZ, 0, 0 ;  /* 0x00000000ff0b7431 */ /* 0x000fe200000001ff */
[----:B------:R-:W-:Y:S01]  /*41d0*/  ISETP.GE.U32.AND P2, PT, R10, 0x2, PT ;  /* 0x000000020a00780c */ /* 0x000fe20003f46070 */
[----:B------:R-:W-:Y:S01]  /*41e0*/  IMAD.MOV.U32 R12, RZ, RZ, 0x1 ;  /* 0x00000001ff0c7424 */ /* 0x000fe200078e00ff */
[----:B------:R-:W-:Y:S01]  /*41f0*/  CS2R R8, SRZ ;  /* 0x0000000000087805 */ /* 0x000fe2000001ff00 */
[----:B------:R-:W-:Y:S01]  /*4200*/  IMAD.MOV.U32 R3, RZ, RZ, RZ ;  /* 0x000000ffff037224 */ /* 0x000fe200078e00ff */
[----:B------:R-:W-:Y:S01]  /*4210*/  UMOV UR4, 0x400 ;  /* 0x0000040000047882 */ /* 0x000fe20000000000 */
[----:B------:R-:W-:Y:S01]  /*4220*/  UMOV UR6, URZ ;  /* 0x000000ff00067c82 */ /* 0x000fe20008000000 */
[----:B------:R-:W-:-:S12]  /*4230*/  ULEA UR37, UR37, UR4, 0x18 ;  /* 0x0000000425257291 */ /* 0x000fd8000f8ec0ff */
.L_x_89:
[----:B------:R-:W-:Y:S02]  /*4240*/  LEA R0, R3, UR37, 0x3 ;  /* 0x0000002503007c11 */ /* 0x000fe4000f8e18ff */
[----:B------:R-:W-:-:S03]  /*4250*/  SHF.L.U32 R5, R8, 0x1f, RZ ;  /* 0x0000001f08057819 */ /* 0x000fc600000006ff */
[----:B------:R-:W-:Y:S01]  /*4260*/  VIADD R4, R0, 0x320 ;  /* 0x0000032000047836 */ /* 0x000fe20000000000 */
[----:B------:R-:W1:Y:S02]  /*4270*/  SYNCS.PHASECHK.TRANS64.TRYWAIT P0, [R0+URZ+0x310], R5 ;  /* 0x00031005000075a7 */ /* 0x000e6400080011ff */
[----:B-1----:R-:W-:Y:S05]  /*4280*/  @!P0 BRA `(.L_x_86) ;  /* 0x0000005400c48947 */ /* 0x002fea0003800000 */
.L_x_235:
[----:B------:R-:W-:Y:S01]  /*4290*/  ULEA UR5, UR6, UR37, 0x3 ;  /* 0x0000002506057291 */ /* 0x000fe2000f8e18ff */
[----:B------:R-:W-:Y:S01]  /*42a0*/  PRMT R4, RZ, 0x654, R4 ;  /* 0x00000654ff047816 */ /* 0x000fe20000000004 */
[----:B-1----:R-:W-:Y:S01]  /*42b0*/  @!P2 IMAD.MOV.U32 R5, RZ, RZ, 0x10 ;  /* 0x00000010ff05a424 */ /* 0x002fe200078e00ff */
[----:B------:R-:W-:Y:S01]  /*42c0*/  SHF.L.U32 R7, R12, 0x1f, RZ ;  /* 0x0000001f0c077819 */ /* 0x000fe200000006ff */
[----:B------:R-:W-:Y:S01]  /*42d0*/  UIADD3 UR4, UPT, UPT, UR5, 0x2b0, URZ ;  /* 0x000002b005047890 */ /* 0x000fe2000fffe0ff */
[----:B------:R1:W-:Y:S05]  /*42e0*/  SYNCS.ARRIVE.TRANS64.RED.A1T0 RZ, [R4+URZ], RZ ;  /* 0x000000ff04ff79a7 */ /* 0x0003ea00081004ff */
[----:B------:R-:W-:Y:S01]  /*42f0*/  IMAD.U32 R13, RZ, RZ, UR4 ;  /* 0x00000004ff0d7e24 */ /* 0x000fe2000f8e00ff */
[----:B------:R-:W2:Y:S04]  /*4300*/  SYNCS.PHASECHK.TRANS64.TRYWAIT P0, [UR5+0x2c0], R7 ;  /* 0x0002c007ff0075a7 */ /* 0x000ea80008001105 */
[----:B------:R-:W-:Y:S01]  /*4310*/  PRMT R13, R10, 0x654, R13 ;  /* 0x000006540a0d7816 */ /* 0x000fe2000000000d */
[----:B-12---:R-:W-:Y:S06]  /*4320*/  @!P0 BRA `(.L_x_87) ;  /* 0x0000005400b08947 */ /* 0x006fec0003800000 */
.L_x_237:
[----:B------:R-:W-:Y:S01]  /*4330*/  ULEA UR4, UR6, UR37, 0x4 ;  /* 0x0000002506047291 */ /* 0x000fe2000f8e20ff */
[----:B------:R-:W-:Y:S01]  /*4340*/  SEL R2, R13, R2, !P2 ;  /* 0x000000020d027207 */ /* 0x000fe20005000000 */
[----:B------:R-:W-:Y:S01]  /*4350*/  UIADD3 UR5, UPT, UPT, UR5, 0x2b0, URZ ;  /* 0x000002b005057890 */ /* 0x000fe2000fffe0ff */
[----:B-1----:R-:W-:Y:S01]  /*4360*/  LEA R0, R11, UR37, 0x3 ;  /* 0x000000250b007c11 */ /* 0x002fe2000f8e18ff */
[----:B------:R-:W-:Y:S01]  /*4370*/  UIADD3 UR4, UPT, UPT, UR4, 0x340, URZ ;  /* 0x0000034004047890 */ /* 0x000fe2000fffe0ff */
[----:B------:R1:W-:Y:S01]  /*4380*/  @!P2 SYNCS.ARRIVE.TRANS64.RED RZ, [R2+URZ], R5 ;  /* 0x0000000502ffa9a7 */ /* 0x0003e200080004ff */
[----:B------:R-:W-:Y:S01]  /*4390*/  UIADD3 UR6, UPT, UPT, UR6, 0x1, URZ ;  /* 0x0000000106067890 */ /* 0x000fe2000fffe0ff */
[----:B------:R-:W-:-:S03]  /*43a0*/  VIADD R3, R3, 0x1 ;  /* 0x0000000103037836 */ /* 0x000fc60000000000 */
[----:B------:R-:W-:Y:S02]  /*43b0*/  UISETP.NE.AND UP0, UPT, UR6, 0x2, UPT ;  /* 0x000000020600788c */ /* 0x000fe4000bf05270 */
[----:B------:R-:W-:Y:S01]  /*43c0*/  ISETP.NE.AND P0, PT, R3, 0x2, PT ;  /* 0x000000020300780c */ /* 0x000fe20003f05270 */
[----:B------:R-:W-:Y:S06]  /*43d0*/  UGETNEXTWORKID.BROADCAST [UR4], [UR5] ;  /* 0x00000000040073ca */ /* 0x000fec0008000100 */
[----:B------:R-:W-:Y:S02]  /*43e0*/  USEL UR4, URZ, 0x1, UP0 ;  /* 0x00000001ff047887 */ /* 0x000fe40008000000 */
[----:B------:R-:W-:-:S04]  /*43f0*/  USEL UR6, UR6, URZ, UP0 ;  /* 0x000000ff06067287 */ /* 0x000fc80008000000 */
[----:B------:R-:W-:Y:S02]  /*4400*/  LOP3.LUT R12, R12, UR4, RZ, 0x3c, !PT ;  /* 0x000000040c0c7c12 */ /* 0x000fe4000f8e3cff */
[----:B-1----:R-:W-:-:S04]  /*4410*/  SHF.L.U32 R5, R9, 0x1f, RZ ;  /* 0x0000001f09057819 */ /* 0x002fc800000006ff */
[----:B------:R-:W1:Y:S02]  /*4420*/  SYNCS.PHASECHK.TRANS64.TRYWAIT P1, [R0+URZ+0x2b0], R5 ;  /* 0x0002b005000075a7 */ /* 0x000e6400080211ff */
[----:B-1----:R-:W-:Y:S05]  /*4430*/  @!P1 BRA `(.L_x_88) ;  /* 0x0000005400849947 */ /* 0x002fea0003800000 */
.L_x_238:
[----:B------:R-:W-:Y:S01]  /*4440*/  LEA R4, R11, UR37, 0x4 ;  /* 0x000000250b047c11 */ /* 0x000fe2000f8e20ff */
[----:B-1----:R-:W-:Y:S01]  /*4450*/  VIADD R0, R0, 0x2c0 ;  /* 0x000002c000007836 */ /* 0x002fe20000000000 */
[----:B------:R-:W-:Y:S01]  /*4460*/  SEL R3, R3, RZ, P0 ;  /* 0x000000ff03037207 */ /* 0x000fe20000000000 */
[----:B------:R-:W-:-:S03]  /*4470*/  VIADD R11, R11, 0x1 ;  /* 0x000000010b0b7836 */ /* 0x000fc60000000000 */
[----:B------:R-:W1:Y:S01]  /*4480*/  LDS.128 R4, [R4+0x340] ;  /* 0x0003400004047984 */ /* 0x000e620000000c00 */
[----:B------:R-:W-:Y:S02]  /*4490*/  PRMT R0, RZ, 0x654, R0 ;  /* 0x00000654ff007816 */ /* 0x000fe40000000000 */
[C---:B------:R-:W-:Y:S01]  /*44a0*/  ISETP.NE.AND P1, PT, R11.reuse, 0x2, PT ;  /* 0x000000020b00780c */ /* 0x040fe20003f25270 */
[----:B------:R-:W-:Y:S01]  /*44b0*/  @!PT LDS RZ, [RZ] ;  /* 0x00000000fffff984 */ /* 0x000fe20000000800 */
[----:B------:R-:W-:Y:S01]  /*44c0*/  @!PT LDS RZ, [RZ] ;  /* 0x00000000fffff984 */ /* 0x000fe20000000800 */
[----:B------:R-:W-:Y:S01]  /*44d0*/  @!PT LDS RZ, [RZ] ;  /* 0x00000000fffff984 */ /* 0x000fe20000000800 */
[----:B------:R-:W-:Y:S01]  /*44e0*/  @!PT LDS RZ, [RZ] ;  /* 0x00000000fffff984 */ /* 0x000fe20000000800 */
[----:B------:R2:W-:Y:S06]  /*44f0*/  MEMBAR.ALL.CTA ;  /* 0x0000000000007992 */ /* 0x0005ec0000008000 */
[----:B--2---:R-:W2:Y:S01]  /*4500*/  FENCE.VIEW.ASYNC.S ;  /* 0x00000000000073c6 */ /* 0x004ea20000000000 */
[----:B------:R-:W-:Y:S01]  /*4510*/  SEL R11, R11, RZ, P1 ;  /* 0x000000ff0b0b7207 */ /* 0x000fe20000800000 */
[----:B--2---:R2:W-:Y:S01]  /*4520*/  SYNCS.ARRIVE.TRANS64.RED.A1T0 RZ, [R0+URZ], RZ ;  /* 0x000000ff00ff79a7 */ /* 0x0045e200081004ff */
[----:B-1----:R-:W-:-:S02]  /*4530*/  LOP3.LUT P3, RZ, R6, 0x1, RZ, 0xc0, !PT ;  /* 0x0000000106ff7812 */ /* 0x002fc4000786c0ff */
[----:B------:R-:W-:-:S04]  /*4540*/  SEL R5, RZ, 0x1, P0 ;  /* 0x00000001ff057807 */ /* 0x000fc80000000000 */
[----:B------:R-:W-:Y:S02]  /*4550*/  LOP3.LUT R8, R8, R5, RZ, 0x3c, !PT ;  /* 0x0000000508087212 */ /* 0x000fe400078e3cff */
[----:B--2---:R-:W-:-:S04]  /*4560*/  SEL R0, RZ, 0x1, P1 ;  /* 0x00000001ff007807 */ /* 0x004fc80000800000 */
[----:B------:R-:W-:Y:S01]  /*4570*/  LOP3.LUT R9, R9, R0, RZ, 0x3c, !PT ;  /* 0x0000000009097212 */ /* 0x000fe200078e3cff */
[----:B------:R-:W-:Y:S06]  /*4580*/  @P3 BRA `(.L_x_89) ;  /* 0xfffffffc002c3947 */ /* 0x000fec000383ffff */
[----:B------:R-:W-:Y:S01]  /*4590*/  ULEA UR5, UR6, UR37, 0x3 ;  /* 0x0000002506057291 */ /* 0x000fe2000f8e18ff */
[----:B------:R-:W-:-:S08]  /*45a0*/  SHF.L.U32 R3, R12, 0x1f, RZ ;  /* 0x0000001f0c037819 */ /* 0x000fd000000006ff */
[----:B------:R-:W1:Y:S02]  /*45b0*/  SYNCS.PHASECHK.TRANS64 P0, [UR5+0x2c0], R3 ;  /* 0x0002c003ff0075a7 */ /* 0x000e640008001005 */
[----:B-1----:R-:W-:Y:S05]  /*45c0*/  @P0 BRA `(.L_x_90) ;  /* 0x0000000000080947 */ /* 0x002fea0003800000 */
[----:B------:R-:W1:Y:S02]  /*45d0*/  SYNCS.PHASECHK.TRANS64.TRYWAIT P0, [UR5+0x2c0], R3 ;  /* 0x0002c003ff0075a7 */ /* 0x000e640008001105 */
[----:B-1----:R-:W-:Y:S05]  /*45e0*/  @!P0 BRA `(.L_x_91) ;  /* 0x00000054002c8947 */ /* 0x002fea0003800000 */
.L_x_90:
[----:B------:R-:W-:-:S04]  /*45f0*/  UIADD3 UR4, UPT, UPT, UR6, 0x1, URZ ;  /* 0x0000000106047890 */ /* 0x000fc8000fffe0ff */
[----:B------:R-:W-:-:S04]  /*4600*/  UISETP.NE.AND UP0, UPT, UR4, 0x2, UPT ;  /* 0x000000020400788c */ /* 0x000fc8000bf05270 */
[----:B------:R-:W-:Y:S02]  /*4610*/  USEL UR7, URZ, 0x1, UP0 ;  /* 0x00000001ff077887 */ /* 0x000fe40008000000 */
[----:B------:R-:W-:-:S04]  /*4620*/  USEL UR4, UR4, URZ, UP0 ;  /* 0x000000ff04047287 */ /* 0x000fc80008000000 */
[----:B------:R-:W-:Y:S01]  /*4630*/  ULEA UR4, UR4, UR37, 0x3 ;  /* 0x0000002504047291 */ /* 0x000fe2000f8e18ff */
[----:B-1----:R-:W-:-:S04]  /*4640*/  LOP3.LUT R3, R12, UR7, RZ, 0x3c, !PT ;  /* 0x000000070c037c12 */ /* 0x002fc8000f8e3cff */
[----:B------:R-:W-:-:S04]  /*4650*/  SHF.L.U32 R0, R3, 0x1f, RZ ;  /* 0x0000001f03007819 */ /* 0x000fc800000006ff */
[----:B------:R-:W1:Y:S02]  /*4660*/  SYNCS.PHASECHK.TRANS64 P0, [UR4+0x2c0], R0 ;  /* 0x0002c000ff0075a7 */ /* 0x000e640008001004 */
[----:B-1----:R-:W-:Y:S05]  /*4670*/  @P0 EXIT ;  /* 0x000000000000094d */ /* 0x002fea0003800000 */
[----:B------:R-:W-:Y:S02]  /*4680*/  SHF.L.U32 R3, R3, 0x1f, RZ ;  /* 0x0000001f03037819 */ /* 0x000fe400000006ff */
[----:B------:R-:W-:-:S07]  /*4690*/  MOV R0, UR4 ;  /* 0x0000000400007c02 */ /* 0x000fce0008000f00 */
.L_x_92:
[----:B-1----:R1:W2:Y:S02]  /*46a0*/  SYNCS.PHASECHK.TRANS64.TRYWAIT P0, [R0+URZ+0x2c0], R3 ;  /* 0x0002c003000075a7 */ /* 0x0022a400080011ff */
[----:B--2---:R-:W-:Y:S05]  /*46b0*/  @!P0 NANOSLEEP.SYNCS 0x989680 ;  /* 0x009896800000895d */ /* 0x004fea0003900000 */
[----:B------:R-:W2:Y:S02]  /*46c0*/  @!P0 SYNCS.PHASECHK.TRANS64 P0, [R0+URZ+0x2c0], R3 ;  /* 0x0002c003000085a7 */ /* 0x000ea400080010ff */
[----:B--2---:R-:W-:Y:S05]  /*46d0*/  @P0 EXIT ;  /* 0x000000000000094d */ /* 0x004fea0003800000 */
[----:B------:R-:W-:Y:S05]  /*46e0*/  BRA `(.L_x_92) ;  /* 0xfffffffc00ec7947 */ /* 0x000fea000383ffff */
.L_x_85:
[----:B------:R-:W-:Y:S05]  /*46f0*/  BRA.U UP4, `(.L_x_93) ;  /* 0x0000001104847547 */ /* 0x000fea000b800000 */
[----:B------:R-:W-:Y:S01]  /*4700*/  UMOV UR6, 0x40 ;  /* 0x0000004000067882 */ /* 0x000fe20000000000 */
[----:B------:R-:W-:Y:S01]  /*4710*/  NOP ;  /* 0x0000000000007918 */ /* 0x000fe20000000000 */
[----:B------:R-:W-:Y:S01]  /*4720*/  ULEA UR6, UR37, UR6, 0x18 ;  /* 0x0000000625067291 */ /* 0x000fe2000f8ec0ff */
[----:B------:R-:W-:Y:S02]  /*4730*/  UMOV UR7, 0x400 ;  /* 0x0000040000077882 */ /* 0x000fe40000000000 */
[----:B------:R-:W-:-:S06]  /*4740*/  ULEA UR37, UR37, UR7, 0x18 ;  /* 0x0000000725257291 */ /* 0x000fcc000f8ec0ff */
[----:B------:R-:W1:Y:S02]  /*4750*/  LDS.U8 R2, [UR6+0x1c] ;  /* 0x00001c06ff027984 */ /* 0x000e640008000000 */
[----:B-1----:R-:W-:-:S13]  /*4760*/  ISETP.NE.AND P0, PT, R2, RZ, PT ;  /* 0x000000ff0200720c */ /* 0x002fda0003f05270 */
[----:B------:R-:W-:Y:S05]  /*4770*/  @P0 BRA `(.L_x_94) ;  /* 0x0000000400080947 */ /* 0x000fea0003800000 */
[----:B------:R-:W-:Y:S02]  /*4780*/  UISETP.NE.U32.AND UP0, UPT, UR5, 0x1, UPT ;  /* 0x000000010500788c */ /* 0x000fe4000bf05070 */
[----:B------:R-:W-:-:S07]  /*4790*/  UIADD3 UR8, UPT, UPT, UR6, 0x8, URZ ;  /* 0x0000000806087890 */ /* 0x000fce000fffe0ff */
[----:B------:R-:W-:Y:S05]  /*47a0*/  BRA.U !UP0, `(.L_x_95) ;  /* 0x00000001089c7547 */ /* 0x000fea000b800000 */
[----:B------:R-:W-:Y:S01]  /*47b0*/  ELECT P0, URZ, PT ;  /* 0x0000000000ff782f */ /* 0x000fe20003800000 */
[----:B------:R-:W-:-:S12]  /*47c0*/  BSSY B0, `(.L_x_95) ;  /* 0x0000025000007945 */ /* 0x000fd80003800000 */
[----:B------:R-:W-:Y:S05]  /*47d0*/  @!P0 BRA `(.L_x_96) ;  /* 0x00000000008c8947 */ /* 0x000fea0003800000 */
[----:B------:R-:W-:-:S05]  /*47e0*/  UMOV UR7, 0x10 ;  /* 0x0000001000077882 */ /* 0x000fca0000000000 */
[----:B------:R-:W-:Y:S04]  /*47f0*/  DEPBAR.LE SB1, 0x36 ;  /* 0x00009d800000791a */ /* 0x000fe80000000000 */
[----:B------:R-:W1:Y:S02]  /*4800*/  UTCATOMSWS.2CTA.FIND_AND_SET.ALIGN UP1, UR7, UR7 ;  /* 0x00000007000775e3 */ /* 0x000e640008220800 */
[----:B-1----:R-:W-:Y:S01]  /*4810*/  MOV R11, UR7 ;  /* 0x00000007000b7c02 */ /* 0x002fe20008000f00 */
[----:B------:R-:W-:Y:S06]  /*4820*/  BRA.U UP1, `(.L_x_97) ;  /* 0x0000000101187547 */ /* 0x000fec000b800000 */
.L_x_98:
[----:B------:R-:W-:Y:S05]  /*4830*/  NANOSLEEP 0x64 ;  /* 0x000000640000795d */ /* 0x000fea0003800000 */
[----:B------:R-:W-:-:S05]  /*4840*/  UMOV UR7, 0x10 ;  /* 0x0000001000077882 */ /* 0x000fca0000000000 */
[----:B------:R-:W-:Y:S04]  /*4850*/  DEPBAR.LE SB1, 0x36 ;  /* 0x00009d800000791a */ /* 0x000fe80000000000 */
[----:B------:R-:W1:Y:S02]  /*4860*/  UTCATOMSWS.2CTA.FIND_AND_SET.ALIGN UP1, UR7, UR7 ;  /* 0x00000007000775e3 */ /* 0x000e640008220800 */
[----:B-1----:R-:W-:Y:S01]  /*4870*/  MOV R11, UR7 ;  /* 0x00000007000b7c02 */ /* 0x002fe20008000f00 */
[----:B------:R-:W-:Y:S05]  /*4880*/  BRA.U !UP1, `(.L_x_98) ;  /* 0xfffffffd09e87547 */ /* 0x000fea000b83ffff */
.L_x_97:
[----:B------:R-:W1:Y:S01]  /*4890*/  LDS R5, [UR6+0x10] ;  /* 0x00001006ff057984 */ /* 0x000e620008000800 */
[----:B------:R-:W-:Y:S01]  /*48a0*/  IMAD.U32 R3, RZ, RZ, UR37 ;  /* 0x00000025ff037e24 */ /* 0x000fe2000f8e00ff */
[----:B------:R-:W-:-:S03]  /*48b0*/  MOV R2, UR4 ;  /* 0x0000000400027c02 */ /* 0x000fc60008000f00 */
[----:B------:R-:W-:Y:S01]  /*48c0*/  VIADD R3, R3, 0x360 ;  /* 0x0000036003037836 */ /* 0x000fe20000000000 */
[----:B-1----:R-:W-:-:S04]  /*48d0*/  SHF.L.U32 R5, R5, 0x1f, RZ ;  /* 0x0000001f05057819 */ /* 0x002fc800000006ff */
[----:B------:R-:W1:Y:S02]  /*48e0*/  SYNCS.PHASECHK.TRANS64.TRYWAIT P0, [UR6+0x8], R5 ;  /* 0x00000805ff0075a7 */ /* 0x000e640008001106 */
[----:B-1----:R-:W-:Y:S05]  /*48f0*/  @P0 BRA `(.L_x_99) ;  /* 0x0000000000080947 */ /* 0x002fea0003800000 */
[----:B------:R-:W1:Y:S02]  /*4900*/  SYNCS.PHASECHK.TRANS64.TRYWAIT P0, [UR6+0x8], R5 ;  /* 0x00000805ff0075a7 */ /* 0x000e640008001106 */
[----:B-1----:R-:W-:Y:S05]  /*4910*/  @!P0 BRA `(.L_x_100) ;  /* 0x0000005000788947 */ /* 0x002fea0003800000 */
.L_x_99:
[----:B-1----:R-:W-:Y:S01]  /*4920*/  HFMA2 R4, -RZ, RZ, 0, 5.9604644775390625e-08 ;  /* 0x00000001ff047431 */ /* 0x002fe200000001ff */
[----:B------:R-:W-:Y:S01]  /*4930*/  UPRMT UR7, UR4, 0x654, UR8 ;  /* 0x0000065404077896 */ /* 0x000fe20008000008 */
[----:B------:R-:W-:Y:S01]  /*4940*/  IMAD.MOV.U32 R6, RZ, RZ, 0xffff ;  /* 0x0000ffffff067424 */ /* 0x000fe200078e00ff */
[----:B------:R-:W-:Y:S01]  /*4950*/  PRMT R2, R2, 0x654, R3 ;  /* 0x0000065402027816 */ /* 0x000fe20000000003 */
[----:B------:R-:W-:Y:S02]  /*4960*/  IMAD.MOV.U32 R5, RZ, RZ, 0x4 ;  /* 0x00000004ff057424 */ /* 0x000fe400078e00ff */
[----:B------:R-:W-:Y:S01]  /*4970*/  IMAD.SHL.U32 R9, R11, 0x20, RZ ;  /* 0x000000200b097824 */ /* 0x000fe200078e00ff */
[----:B------:R-:W-:Y:S02]  /*4980*/  MOV R3, UR7 ;  /* 0x0000000700037c02 */ /* 0x000fe40008000f00 */
[-C--:B------:R-:W-:Y:S01]  /*4990*/  SHF.L.U32 R7, R6, R11.reuse, RZ ;  /* 0x0000000b06077219 */ /* 0x080fe200000006ff */
[----:B------:R1:W-:Y:S01]  /*49a0*/  SYNCS.ARRIVE.TRANS64.RED RZ, [UR7], R5 ;  /* 0x00000005ffff79a7 */ /* 0x0003e20008000407 */
[----:B------:R-:W-:Y:S01]  /*49b0*/  SHF.L.U32 R6, R4, R11, RZ ;  /* 0x0000000b04067219 */ /* 0x000fe200000006ff */
[----:B------:R1:W-:Y:S04]  /*49c0*/  STS [UR37+0x360], R9 ;  /* 0x00036009ff007988 */ /* 0x0003e80008000825 */
[----:B------:R1:W-:Y:S04]  /*49d0*/  STAS [R2.64], R11 ;  /* 0x0000000b02007dbd */ /* 0x0003e8000c0008ff */
[----:B------:R1:W-:Y:S04]  /*49e0*/  ATOMS.OR RZ, [UR6+0x14], R7 ;  /* 0x00001407ffff798c */ /* 0x0003e8000b000006 */
[----:B------:R1:W-:Y:S04]  /*49f0*/  ATOMS.OR RZ, [UR6+0x18], R6 ;  /* 0x00001806ffff798c */ /* 0x0003e8000b000006 */
[----:B------:R1:W-:Y:S02]  /*4a00*/  ATOMS.XOR RZ, [UR6+0x10], R4 ;  /* 0x00001004ffff798c */ /* 0x0003e4000b800006 */
.L_x_96:
[----:B------:R-:W-:Y:S05]  /*4a10*/  BSYNC B0 ;  /* 0x0000000000007941 */ /* 0x000fea0003800000 */
.L_x_95:
[----:B------:R-:W-:Y:S05]  /*4a20*/  BRA.U UP0, `(.L_x_101) ;  /* 0x00000001006c7547 */ /* 0x000fea000b800000 */
[----:B------:R-:W-:-:S03]  /*4a30*/  UMOV UR7, 0xffffffff ;  /* 0xffffffff00077882 */ /* 0x000fc60000000000 */
[----:B------:R-:W-:Y:S05]  /*4a40*/  BRA.DIV UR7, `(.L_x_102) ;  /* 0x0000005207447947 */ /* 0x000fea000b800000 */
[----:B------:R-:W-:-:S13]  /*4a50*/  ELECT P6, URZ, PT ;  /* 0x0000000000ff782f */ /* 0x000fda00038c0000 */
.L_x_242:
[----:B------:R-:W-:Y:S05]  /*4a60*/  @!P6 BRA `(.L_x_101) ;  /* 0x00000000005ce947 */ /* 0x000fea0003800000 */
[----:B-1----:R-:W1:Y:S02]  /*4a70*/  LDS R3, [UR6+0x10] ;  /* 0x00001006ff037984 */ /* 0x002e640008000800 */
[----:B-1----:R-:W-:-:S04]  /*4a80*/  SHF.L.U32 R3, R3, 0x1f, RZ ;  /* 0x0000001f03037819 */ /* 0x002fc800000006ff */
[----:B------:R-:W1:Y:S02]  /*4a90*/  SYNCS.PHASECHK.TRANS64.TRYWAIT P0, [UR6+0x8], R3 ;  /* 0x00000803ff0075a7 */ /* 0x000e640008001106 */
[----:B-1----:R-:W-:Y:S05]  /*4aa0*/  @P0 BRA `(.L_x_103) ;  /* 0x0000000000080947 */ /* 0x002fea0003800000 */
[----:B------:R-:W1:Y:S02]  /*4ab0*/  SYNCS.PHASECHK.TRANS64.TRYWAIT P0, [UR6+0x8], R3 ;  /* 0x00000803ff0075a7 */ /* 0x000e640008001106 */
[----:B-1----:R-:W-:Y:S05]  /*4ac0*/  @!P0 BRA `(.L_x_104) ;  /* 0x0000005000448947 */ /* 0x002fea0003800000 */
.L_x_103:
[----:B------:R-:W2:Y:S01]  /*4ad0*/  LDS R5, [UR37+0x360] ;  /* 0x00036025ff057984 */ /* 0x000ea20008000800 */
[----:B-1----:R-:W-:Y:S02]  /*4ae0*/  HFMA2 R2, -RZ, RZ, 0, 5.9604644775390625e-08 ;  /* 0x00000001ff027431 */ /* 0x002fe400000001ff */
[----:B------:R-:W-:Y:S01]  /*4af0*/  IMAD.MOV.U32 R3, RZ, RZ, 0xffff ;  /* 0x0000ffffff037424 */ /* 0x000fe200078e00ff */
[----:B------:R-:W-:Y:S01]  /*4b00*/  UPRMT UR7, UR4, 0x654, UR8 ;  /* 0x0000065404077896 */ /* 0x000fe20008000008 */
[----:B--2---:R-:W-:-:S03]  /*4b10*/  IMAD.SHL.U32 R4, R5, 0x20, RZ ;  /* 0x0000002005047824 */ /* 0x004fc600078e00ff */
[-C--:B------:R-:W-:Y:S02]  /*4b20*/  SHF.L.U32 R3, R3, R5.reuse, RZ ;  /* 0x0000000503037219 */ /* 0x080fe400000006ff */
[----:B------:R-:W-:Y:S01]  /*4b30*/  SHF.L.U32 R5, R2, R5, RZ ;  /* 0x0000000502057219 */ /* 0x000fe200000006ff */
[----:B------:R2:W-:Y:S04]  /*4b40*/  STS [UR37+0x360], R4 ;  /* 0x00036004ff007988 */ /* 0x0005e80008000825 */
[----:B------:R2:W-:Y:S04]  /*4b50*/  ATOMS.OR RZ, [UR6+0x14], R3 ;  /* 0x00001403ffff798c */ /* 0x0005e8000b000006 */
[----:B------:R2:W-:Y:S01]  /*4b60*/  ATOMS.OR RZ, [UR6+0x18], R5 ;  /* 0x00001805ffff798c */ /* 0x0005e2000b000006 */
[----:B------:R-:W-:Y:S03]  /*4b70*/  SYNCS.ARRIVE.TRANS64.RED.A1T0 RZ, [UR7], RZ ;  /* 0x000000ffffff79a7 */ /* 0x000fe60008100407 */
[----:B------:R2:W-:Y:S01]  /*4b80*/  ATOMS.XOR RZ, [UR6+0x10], R2 ;  /* 0x00001002ffff798c */ /* 0x0005e2000b800006 */
[----:B------:R-:W-:Y:S05]  /*4b90*/  BRA `(.L_x_101) ;  /* 0x0000000000107947 */ /* 0x000fea0003800000 */
.L_x_94:
[----:B------:R-:W-:-:S05]  /*4ba0*/  MOV R2, 0xffffffff ;  /* 0xffffffff00027802 */ /* 0x000fca0000000f00 */
[----:B------:R1:W-:Y:S02]  /*4bb0*/  STS [UR37+0x360], R2 ;  /* 0x00036002ff007988 */ /* 0x0003e40008000825 */
[----:B-1----:R-:W-:Y:S02]  /*4bc0*/  MOV R2, 0x4be0 ;  /* 0x00004be000027802 */ /* 0x002fe40000000f00 */
[----:B-----5:R-:W-:Y:S05]  /*4bd0*/  CALL.REL.NOINC `($__internal_1_$__cuda_sm10x_tcgen05_guardrail_trap_phase_invalid_during_alloc) ;  /* 0x00000054004c7944 */ /* 0x020fea0003c00000 */
.L_x_101:
[----:B------:R-:W-:Y:S05]  /*4be0*/  WARPSYNC.ALL ;  /* 0x0000000000007948 */ /* 0x000fea0003800000 */
[----:B------:R-:W3:Y:S01]  /*4bf0*/  S2UR UR8, SR_CgaCtaId ;  /* 0x00000000000879c3 */ /* 0x000ee20000008800 */
[----:B------:R-:W-:Y:S01]  /*4c00*/  UMOV UR6, 0x400 ;  /* 0x0000040000067882 */ /* 0x000fe20000000000 */
[----:B------:R-:W-:-:S06]  /*4c10*/  NOP ;  /* 0x0000000000007918 */ /* 0x000fcc0000000000 */
[----:B------:R-:W-:Y:S06]  /*4c20*/  BAR.ARV 0x6, 0xa0 ;  /* 0x0182800000007b1d */ /* 0x000fec0000002000 */
[----:B------:R-:W-:Y:S01]  /*4c30*/  LOP3.LUT R0, R0, 0xffff, RZ, 0xc0, !PT ;  /* 0x0000ffff00007812 */ /* 0x000fe200078ec0ff */
[----:B-1----:R-:W-:Y:S01]  /*4c40*/  IMAD.MOV.U32 R9, RZ, RZ, 0x1 ;  /* 0x00000001ff097424 */ /* 0x002fe200078e00ff */
[----:B------:R-:W-:Y:S01]  /*4c50*/  LOP3.LUT R8, R8, 0xffff, RZ, 0xc0, !PT ;  /* 0x0000ffff08087812 */ /* 0x000fe200078ec0ff */
[----:B------:R-:W-:Y:S01]  /*4c60*/  UMOV UR22, URZ ;  /* 0x000000ff00167c82 */ /* 0x000fe20008000000 */
[----:B------:R-:W-:Y:S01]  /*4c70*/  R2UR UR12, R0 ;  /* 0x00000000000c72ca */ /* 0x000fe200000e0000 */
[----:B------:R-:W-:Y:S01]  /*4c80*/  UMOV UR21, URZ ;  /* 0x000000ff00157c82 */ /* 0x000fe20008000000 */
[----:B------:R-:W-:Y:S01]  /*4c90*/  R2UR UR13, R8 ;  /* 0x00000000080d72ca */ /* 0x000fe200000e0000 */
[----:B------:R-:W-:Y:S01]  /*4ca0*/  IMAD.MOV.U32 R8, RZ, RZ, RZ ;  /* 0x000000ffff087224 */ /* 0x000fe200078e00ff */
[----:B------:R-:W-:-:S02]  /*4cb0*/  UISETP.NE.AND UP2, UPT, UR5, URZ, UPT ;  /* 0x000000ff0500728c */ /* 0x000fc4000bf45270 */
[----:B---3--:R-:W-:Y:S01]  /*4cc0*/  ULEA UR8, UR8, UR6, 0x18 ;  /* 0x0000000608087291 */ /* 0x008fe2000f8ec0ff */
[----:B------:R-:W1:Y:S03]  /*4cd0*/  LDCU UR6, c[0x0][0x38c] ;  /* 0x00007180ff0677ac */ /* 0x000e660008000800 */
[----:B------:R-:W-:Y:S02]  /*4ce0*/  UIADD3 UR14, UPT, UPT, UR8, 0x4600, URZ ;  /* 0x00004600080e7890 */ /* 0x000fe4000fffe0ff */
[----:B------:R-:W-:-:S03]  /*4cf0*/  UIADD3 UR15, UPT, UPT, UR8, 0x2d600, URZ ;  /* 0x0002d600080f7890 */ /* 0x000fc6000fffe0ff */
[----:B--2---:R-:W2:Y:S01]  /*4d00*/  LDS R2, [UR8+0x360] ;  /* 0x00036008ff027984 */ /* 0x004ea20008000800 */
[----:B------:R-:W-:Y:S02]  /*4d10*/  USHF.R.U32.HI UR14, URZ, 0x4, UR14 ;  /* 0x00000004ff0e7899 */ /* 0x000fe4000801160e */
[----:B------:R-:W-:Y:S02]  /*4d20*/  USHF.R.U32.HI UR15, URZ, 0x4, UR15 ;  /* 0x00000004ff0f7899 */ /* 0x000fe4000801160f */
[----:B------:R-:W-:Y:S02]  /*4d30*/  ULOP3.LUT UR14, UR14, 0x3fff, URZ, 0xc0, !UPT ;  /* 0x00003fff0e0e7892 */ /* 0x000fe4000f8ec0ff */
[----:B------:R-:W-:Y:S02]  /*4d40*/  ULOP3.LUT UR15, UR15, 0x3fff, URZ, 0xc0, !UPT ;  /* 0x00003fff0f0f7892 */ /* 0x000fe4000f8ec0ff */
[----:B------:R-:W-:Y:S02]  /*4d50*/  ULOP3.LUT UR14, UR14, 0x10000, URZ, 0xfc, !UPT ;  /* 0x000100000e0e7892 */ /* 0x000fe4000f8efcff */
[----:B-1----:R-:W-:-:S02]  /*4d60*/  UIADD3 UR6, UPT, UPT, UR6, 0x1f, URZ ;  /* 0x0000001f06067890 */ /* 0x002fc4000fffe0ff */
[----:B------:R-:W-:Y:S02]  /*4d70*/  ULOP3.LUT UR15, UR15, 0x10000, URZ, 0xfc, !UPT ;  /* 0x000100000f0f7892 */ /* 0x000fe4000f8efcff */
[----:B------:R-:W-:Y:S01]  /*4d80*/  USHF.R.S32.HI UR7, URZ, 0x1f, UR6 ;  /* 0x0000001fff077899 */ /* 0x000fe20008011406 */
[----:B------:R-:W-:Y:S01]  /*4d90*/  UMOV UR20, URZ ;  /* 0x000000ff00147c82 */ /* 0x000fe20008000000 */
[----:B------:R-:W-:Y:S02]  /*4da0*/  UMOV UR26, 0x0 ;  /* 0x00000000001a7882 */ /* 0x000fe40000000000 */
[----:B------:R-:W-:Y:S01]  /*4db0*/  ULEA.HI UR7, UR7, UR6, URZ, 0x5 ;  /* 0x0000000607077291 */ /* 0x000fe2000f8f28ff */
[----:B------:R-:W-:-:S03]  /*4dc0*/  UMOV UR27, 0x10100010 ;  /* 0x10100010001b7882 */ /* 0x000fc60000000000 */
[----:B------:R-:W-:-:S04]  /*4dd0*/  USHF.R.S32.HI UR7, URZ, 0x5, UR7 ;  /* 0x00000005ff077899 */ /* 0x000fc80008011407 */
[----:B------:R-:W-:-:S04]  /*4de0*/  UISETP.LT.AND UP0, UPT, UR7, 0x1, UPT ;  /* 0x000000010700788c */ /* 0x000fc8000bf01270 */
[----:B------:R-:W-:Y:S01]  /*4df0*/  USEL UR23, UR7, 0x1, !UP0 ;  /* 0x0000000107177887 */ /* 0x000fe2000c000000 */
[----:B--2---:R-:W-:Y:S02]  /*4e00*/  R2UR UR24, R2 ;  /* 0x00000000021872ca */ /* 0x004fe400000e0000 */
[----:B------:R-:W-:-:S13]  /*4e10*/  CS2R R2, SRZ ;  /* 0x0000000000027805 */ /* 0x000fda000001ff00 */
.L_x_112:
[C---:B------:R-:W-:Y:S02]  /*4e20*/  LEA R0, R8.reuse, UR8, 0x3 ;  /* 0x0000000808007c11 */ /* 0x040fe4000f8e18ff */
[----:B------:R-:W-:Y:S02]  /*4e30*/  SHF.L.U32 R5, R3, 0x1f, RZ ;  /* 0x0000001f03057819 */ /* 0x000fe400000006ff */
[----:B------:R-:W-:Y:S02]  /*4e40*/  LEA R4, R8, UR8, 0x4 ;  /* 0x0000000808047c11 */ /* 0x000fe4000f8e20ff */
[----:B------:R-:W1:Y:S02]  /*4e50*/  SYNCS.PHASECHK.TRANS64.TRYWAIT P0, [R0+URZ+0x2b0], R5 ;  /* 0x0002b005000075a7 */ /* 0x000e6400080011ff */
[----:B-1-34-:R-:W-:Y:S05]  /*4e60*/  @!P0 BRA `(.L_x_105) ;  /* 0x0000004c00748947 */ /* 0x01afea0003800000 */
.L_x_243:
[----:B-1----:R-:W1:Y:S01]  /*4e70*/  LDS.128 R4, [R4+0x340] ;  /* 0x0003400004047984 */ /* 0x002e620000000c00 */
[----:B------:R-:W-:Y:S02]  /*4e80*/  VIADD R0, R0, 0x2c0 ;  /* 0x000002c000007836 */ /* 0x000fe40000000000 */
[----:B------:R-:W-:Y:S01]  /*4e90*/  VIADD R8, R8, 0x1 ;  /* 0x0000000108087836 */ /* 0x000fe20000000000 */
[----:B------:R-:W-:Y:S01]  /*4ea0*/  @!PT LDS RZ, [RZ] ;  /* 0x00000000fffff984 */ /* 0x000fe20000000800 */
[----:B------:R-:W-:Y:S01]  /*4eb0*/  @!PT LDS RZ, [RZ] ;  /* 0x00000000fffff984 */ /* 0x000fe20000000800 */
[----:B------:R-:W-:Y:S01]  /*4ec0*/  @!PT LDS RZ, [RZ] ;  /* 0x00000000fffff984 */ /* 0x000fe20000000800 */
[----:B------:R-:W-:Y:S01]  /*4ed0*/  @!PT LDS RZ, [RZ] ;  /* 0x00000000fffff984 */ /* 0x000fe20000000800 */
[----:B------:R2:W-:Y:S06]  /*4ee0*/  MEMBAR.ALL.CTA ;  /* 0x0000000000007992 */ /* 0x0005ec0000008000 */
[----:B--2---:R-:W2:Y:S01]  /*4ef0*/  FENCE.VIEW.ASYNC.S ;  /* 0x00000000000073c6 */ /* 0x004ea20000000000 */
[----:B------:R-:W-:-:S04]  /*4f00*/  PRMT R0, RZ, 0x654, R0 ;  /* 0x00000654ff007816 */ /* 0x000fc80000000000 */
[----:B--2---:R2:W-:Y:S01]  /*4f10*/  SYNCS.ARRIVE.TRANS64.RED.A1T0 RZ, [R0+URZ], RZ ;  /* 0x000000ff00ff79a7 */ /* 0x0045e200081004ff */
[----:B-1----:R-:W-:Y:S01]  /*4f20*/  LOP3.LUT P1, RZ, R6, 0x1, RZ, 0xc0, !PT ;  /* 0x0000000106ff7812 */ /* 0x002fe2000782c0ff */
[----:B--2---:R-:W-:-:S12]  /*4f30*/  BRA.U UP2, `(.L_x_106) ;  /* 0x0000000102cc7547 */ /* 0x004fd8000b800000 */
[----:B------:R-:W1:Y:S01]  /*4f40*/  LDCU UR6, c[0x0][0x38c] ;  /* 0x00007180ff0677ac */ /* 0x000e620008000800 */
[----:B------:R-:W-:Y:S02]  /*4f50*/  PLOP3.LUT P2, PT, PT, PT, PT, 0x80, 0x8 ;  /* 0x000000000008781c */ /* 0x000fe40003f4f070 */
[----:B------:R-:W-:Y:S01]  /*4f60*/  SHF.L.U32 R5, R9, 0x1f, RZ ;  /* 0x0000001f09057819 */ /* 0x000fe200000006ff */
[----:B------:R-:W-:Y:S02]  /*4f70*/  ULEA UR11, UR22, UR8, 0x3 ;  /* 0x00000008160b7291 */ /* 0x000fe4000f8e18ff */
[----:B-1----:R-:W-:-:S06]  /*4f80*/  UISETP.GE.AND UP0, UPT, UR6, 0x1, UPT ;  /* 0x000000010600788c */ /* 0x002fcc000bf06270 */
[----:B------:R-:W-:-:S05]  /*4f90*/  PLOP3.LUT P0, PT, PT, PT, UP0, 0x80, 0x8 ;  /* 0x000000000008781c */ /* 0x000fca0003f0f008 */
[----:B------:R-:W-:-:S08]  /*4fa0*/  @UP0 ULEA UR6, UR21, UR8, 0x3 ;  /* 0x0000000815060291 */ /* 0x000fd0000f8e18ff */
[----:B------:R-:W-:-:S04]  /*4fb0*/  @P0 SHF.L.U32 R0, R2, 0x1f, RZ ;  /* 0x0000001f02000819 */ /* 0x000fc800000006ff */
[----:B------:R1:W2:Y:S01]  /*4fc0*/  @P0 SYNCS.PHASECHK.TRANS64.TRYWAIT P2, [UR6], R0 ;  /* 0x00000000ff0005a7 */ /* 0x0002a20008041106 */
[----:B------:R-:W3:Y:S02]  /*4fd0*/  SYNCS.PHASECHK.TRANS64.TRYWAIT P0, [UR11+0x2f0], R5 ;  /* 0x0002f005ff0075a7 */ /* 0x000ee4000800110b */
[----:B-123--:R-:W-:Y:S05]  /*4fe0*/  @!P0 BRA `(.L_x_107) ;  /* 0x0000004c00288947 */ /* 0x00efea0003800000 */
.L_x_245:
[----:B------:R-:W-:Y:S01]  /*4ff0*/  UMOV UR19, UR20 ;  /* 0x0000001400137c82 */ /* 0x000fe20008000000 */
[----:B------:R-:W-:Y:S05]  /*5000*/  BRA.U !UP0, `(.L_x_108) ;  /* 0x0000000108887547 */ /* 0x000fea000b800000 */
[----:B------:R-:W-:Y:S02]  /*5010*/  UIADD3 UR19, UPT, UPT, UR23, UR20, URZ ;  /* 0x0000001417137290 */ /* 0x000fe4000fffe0ff */
[----:B------:R-:W-:Y:S02]  /*5020*/  ULEA UR10, UR22, UR24, 0x6 ;  /* 0x00000018160a7291 */ /* 0x000fe4000f8e30ff */
[----:B------:R-:W-:Y:S01]  /*5030*/  UPLOP3.LUT UP3, UPT, UPT, UPT, UPT, 0x40, 0x4 ;  /* 0x000000000004789c */ /* 0x000fe20003f6e870 */
[----:B------:R-:W-:Y:S01]  /*5040*/  UMOV UR18, UR7 ;  /* 0x0000000700127c82 */ /* 0x000fe20008000000 */
[----:B------:R-:W-:-:S09]  /*5050*/  UMOV UR17, UR21 ;  /* 0x0000001500117c82 */ /* 0x000fd20008000000 */
.L_x_111:
[----:B--2---:R-:W-:Y:S01]  /*5060*/  ULEA UR9, UR17, UR8, 0x3 ;  /* 0x0000000811097291 */ /* 0x004fe2000f8e18ff */
[----:B---3--:R-:W-:Y:S11]  /*5070*/  @P2 BRA `(.L_x_109) ;  /* 0x00000000000c2947 */ /* 0x008ff60003800000 */
[----:B-1----:R-:W-:Y:S04]  /*5080*/  SHF.L.U32 R5, R2, 0x1f, RZ ;  /* 0x0000001f02057819 */ /* 0x002fe800000006ff */
[----:B------:R-:W1:Y:S02]  /*5090*/  SYNCS.PHASECHK.TRANS64.TRYWAIT P0, [UR9], R5 ;  /* 0x00000005ff0075a7 */ /* 0x000e640008001109 */
[----:B-1----:R-:W-:Y:S05]  /*50a0*/  @!P0 BRA `(.L_x_110) ;  /* 0x0000004c00108947 */ /* 0x002fea0003800000 */
.L_x_109:
[----:B------:R-:W-:Y:S01]  /*50b0*/  UISETP.NE.AND UP0, UPT, UR18, 0x1, UPT ;  /* 0x000000011200788c */ /* 0x000fe2000bf05270 */
[----:B------:R-:W-:Y:S01]  /*50c0*/  PLOP3.LUT P2, PT, PT, PT, PT, 0x80, 0x8 ;  /* 0x000000000008781c */ /* 0x000fe20003f4f070 */
[----:B------:R-:W-:Y:S02]  /*50d0*/  UIADD3 UR21, UPT, UPT, UR17, 0x1, URZ ;  /* 0x0000000111157890 */ /* 0x000fe4000fffe0ff */
[----:B------:R-:W-:Y:S02]  /*50e0*/  ULEA UR28, UR17, UR15, 0x6 ;  /* 0x0000000f111c7291 */ /* 0x000fe4000f8e30ff */
[----:B------:R-:W-:Y:S01]  /*50f0*/  UISETP.NE.AND UP1, UPT, UR21, 0x29, UPT ;  /* 0x000000291500788c */ /* 0x000fe2000bf25270 */
[----:B------:R-:W-:Y:S01]  /*5100*/  PLOP3.LUT P0, PT, PT, PT, UP0, 0x80, 0x8 ;  /* 0x000000000008781c */ /* 0x000fe20003f0f008 */
[----:B------:R-:W-:Y:S02]  /*5110*/  ULEA UR30, UR17, UR14, 0x8 ;  /* 0x0000000e111e7291 */ /* 0x000fe4000f8e40ff */
[----:B------:R-:W-:Y:S02]  /*5120*/  USEL UR16, URZ, 0x1, UP1 ;  /* 0x00000001ff107887 */ /* 0x000fe40008800000 */
[----:B------:R-:W-:Y:S02]  /*5130*/  USEL UR21, UR21, URZ, UP1 ;  /* 0x000000ff15157287 */ /* 0x000fe40008800000 */
[----:B------:R-:W-:Y:S02]  /*5140*/  UIADD3 UR9, UPT, UPT, UR9, 0x148, URZ ;  /* 0x0000014809097890 */ /* 0x000fe4000fffe0ff */
[----:B------:R-:W-:Y:S01]  /*5150*/  @UP0 ULEA UR6, UR21, UR8, 0x3 ;  /* 0x0000000815060291 */ /* 0x000fe2000f8e18ff */
[----:B------:R-:W-:Y:S01]  /*5160*/  LOP3.LUT R2, R2, UR16, RZ, 0x3c, !PT ;  /* 0x0000001002027c12 */ /* 0x000fe2000f8e3cff */
[----:B------:R-:W-:Y:S01]  /*5170*/  UMOV UR29, 0xc0004010 ;  /* 0xc0004010001d7882 */ /* 0x000fe20000000000 */
[----:B------:R-:W-:Y:S01]  /*5180*/  UMOV UR31, 0xc0004010 ;  /* 0xc0004010001f7882 */ /* 0x000fe20000000000 */
[----:B------:R-:W-:Y:S01]  /*5190*/  UIADD3 UR20, UPT, UPT, UR20, 0x1, URZ ;  /* 0x0000000114147890 */ /* 0x000fe2000fffe0ff */
[----:B-1----:R-:W-:Y:S01]  /*51a0*/  @P0 SHF.L.U32 R0, R2, 0x1f, RZ ;  /* 0x0000001f02000819 */ /* 0x002fe200000006ff */
[----:B------:R-:W-:Y:S02]  /*51b0*/  UIADD3 UR18, UPT, UPT, UR18, -0x1, URZ ;  /* 0xffffffff12127890 */ /* 0x000fe4000fffe0ff */
[----:B------:R-:W-:Y:S01]  /*51c0*/  UISETP.NE.AND UP0, UPT, UR20, UR19, UPT ;  /* 0x000000131400728c */ /* 0x000fe2000bf05270 */
[----:B------:R2:W3:Y:S01]  /*51d0*/  @P0 SYNCS.PHASECHK.TRANS64.TRYWAIT P2, [UR6], R0 ;  /* 0x00000000ff0005a7 */ /* 0x0004e20008041106 */
[----:B------:R2:W-:Y:S01]  /*51e0*/  UTCQMMA.2CTA gdesc[UR30], gdesc[UR28], tmem[UR10], tmem[UR26], idesc[UR27], UP3 ;  /* 0x00ff1a1c1e0075ea */ /* 0x0005e20009a0030a */
[----:B------:R-:W-:Y:S01]  /*51f0*/  UPLOP3.LUT UP3, UPT, UPT, UPT, UPT, 0x80, 0x8 ;  /* 0x000000000008789c */ /* 0x000fe20003f6f070 */
[----:B------:R2:W-:Y:S01]  /*5200*/  UTCBAR.2CTA.MULTICAST [UR9], URZ, UR13 ;  /* 0x000000ff090073e9 */ /* 0x0005e2000820080d */
[----:B------:R-:W-:Y:S04]  /*5210*/  UMOV UR17, UR21 ;  /* 0x0000001500117c82 */ /* 0x000fe80008000000 */
[----:B------:R-:W-:Y:S05]  /*5220*/  BRA.U UP0, `(.L_x_111) ;  /* 0xfffffffd008c7547 */ /* 0x000fea000b83ffff */
.L_x_108:
[----:B------:R-:W-:Y:S01]  /*5230*/  UIADD3 UR11, UPT, UPT, UR11, 0x2d0, URZ ;  /* 0x000002d00b0b7890 */ /* 0x000fe2000fffe0ff */
[----:B------:R-:W-:-:S08]  /*5240*/  UMOV UR20, UR19 ;  /* 0x0000001300147c82 */ /* 0x000fd00008000000 */
[----:B------:R4:W-:Y:S01]  /*5250*/  UTCBAR.2CTA.MULTICAST [UR11], URZ, UR12 ;  /* 0x000000ff0b0073e9 */ /* 0x0009e2000820080c */
[----:B------:R-:W-:Y:S02]  /*5260*/  NOP ;  /* 0x0000000000007918 */ /* 0x000fe40000000000 */
.L_x_106:
[----:B------:R-:W-:Y:S01]  /*5270*/  UIADD3 UR22, UPT, UPT, UR22, 0x1, URZ ;  /* 0x0000000116167890 */ /* 0x000fe2000fffe0ff */
[----:B------:R-:W-:-:S03]  /*5280*/  ISETP.NE.AND P0, PT, R8, 0x2, PT ;  /* 0x000000020800780c */ /* 0x000fc60003f05270 */
[----:B------:R-:W-:Y:S01]  /*5290*/  UISETP.NE.AND UP0, UPT, UR22, 0x4, UPT ;  /* 0x000000041600788c */ /* 0x000fe2000bf05270 */
[----:B-12---:R-:W-:Y:S02]  /*52a0*/  SEL R0, RZ, 0x1, P0 ;  /* 0x00000001ff007807 */ /* 0x006fe40000000000 */
[----:B------:R-:W-:Y:S01]  /*52b0*/  SEL R8, R8, RZ, P0 ;  /* 0x000000ff08087207 */ /* 0x000fe20000000000 */
[----:B------:R-:W-:Y:S01]  /*52c0*/  USEL UR6, URZ, 0x1, UP0 ;  /* 0x00000001ff067887 */ /* 0x000fe20008000000 */
[----:B------:R-:W-:Y:S01]  /*52d0*/  LOP3.LUT R3, R3, R0, RZ, 0x3c, !PT ;  /* 0x0000000003037212 */ /* 0x000fe200078e3cff */
[----:B------:R-:W-:-:S04]  /*52e0*/  USEL UR22, UR22, URZ, UP0 ;  /* 0x000000ff16167287 */ /* 0x000fc80008000000 */
[----:B------:R-:W-:Y:S01]  /*52f0*/  LOP3.LUT R9, R9, UR6, RZ, 0x3c, !PT ;  /* 0x0000000609097c12 */ /* 0x000fe2000f8e3cff */
[----:B------:R-:W-:Y:S07]  /*5300*/  @P1 BRA `(.L_x_112) ;  /* 0xfffffff800c41947 */ /* 0x000fee000383ffff */
[----:B------:R-:W1:Y:S01]  /*5310*/  S2UR UR6, SR_CgaCtaId ;  /* 0x00000000000679c3 */ /* 0x000e620000008800 */
[----:B------:R-:W-:Y:S01]  /*5320*/  ELECT P0, URZ, PT ;  /* 0x0000000000ff782f */ /* 0x000fe20003800000 */
[----:B------:R-:W-:Y:S01]  /*5330*/  HFMA2 R0, -RZ, RZ, 0, 5.9604644775390625e-08 ;  /* 0x00000001ff007431 */ /* 0x000fe200000001ff */
[----:B------:R-:W-:-:S05]  /*5340*/  UMOV UR7, 0x40 ;  /* 0x0000004000077882 */ /* 0x000fca0000000000 */
[----:B------:R-:W-:Y:S01]  /*5350*/  UVIRTCOUNT.DEALLOC.SMPOOL 0x80 ;  /* 0x000000800000784c */ /* 0x000fe20000000000 */
[----:B------:R-:W-:Y:S02]  /*5360*/  UISETP.NE.AND UP0, UPT, UR5, URZ, UPT ;  /* 0x000000ff0500728c */ /* 0x000fe4000bf05270 */
[----:B-1----:R-:W-:-:S09]  /*5370*/  ULEA UR6, UR6, UR7, 0x18 ;  /* 0x0000000706067291 */ /* 0x002fd2000f8ec0ff */
[----:B------:R1:W-:Y:S01]  /*5380*/  @P0 STS.U8 [UR6+0x1c], R0 ;  /* 0x00001c00ff000988 */ /* 0x0003e20008000006 */
[----:B------:R-:W-:Y:S05]  /*5390*/  BRA.U UP0, `(.L_x_113) ;  /* 0x0000000100a07547 */ /* 0x000fea000b800000 */
[----:B------:R-:W-:Y:S01]  /*53a0*/  UIADD3 UR5, UPT, UPT, UR8, 0x2f0, URZ ;  /* 0x000002f008057890 */ /* 0x000fe2000fffe0ff */
[----:B------:R-:W-:-:S03]  /*53b0*/  SHF.L.U32 R3, R9, 0x1f, RZ ;  /* 0x0000001f09037819 */ /* 0x000fc600000006ff */
[----:B------:R-:W-:-:S09]  /*53c0*/  ULEA UR7, UR22, UR5, 0x3 ;  /* 0x0000000516077291 */ /* 0x000fd2000f8e18ff */
[----:B------:R-:W2:Y:S02]  /*53d0*/  SYNCS.PHASECHK.TRANS64.TRYWAIT P0, [UR7], R3 ;  /* 0x00000003ff0075a7 */ /* 0x000ea40008001107 */
[----:B--2---:R-:W-:Y:S05]  /*53e0*/  @!P0 BRA `(.L_x_114) ;  /* 0x0000004800588947 */ /* 0x004fea0003800000 */
.L_x_248:
        /* <DEDUP_REMOVED lines=9> */
.L_x_250:
        /* <DEDUP_REMOVED lines=9> */
.L_x_252:
[----:B------:R-:W-:-:S04]  /*5510*/  UIADD3 UR9, UPT, UPT, UR9, 0x1, URZ ;  /* 0x0000000109097890 */ /* 0x000fc8000fffe0ff */
[----:B------:R-:W-:-:S04]  /*5520*/  UISETP.NE.AND UP1, UPT, UR9, 0x4, UPT ;  /* 0x000000040900788c */ /* 0x000fc8000bf25270 */
[----:B------:R-:W-:Y:S02]  /*5530*/  USEL UR7, URZ, 0x1, UP1 ;  /* 0x00000001ff077887 */ /* 0x000fe40008800000 */
[----:B------:R-:W-:-:S04]  /*5540*/  USEL UR9, UR9, URZ, UP1 ;  /* 0x000000ff09097287 */ /* 0x000fc80008800000 */
[----:B------:R-:W-:Y:S01]  /*5550*/  ULEA UR9, UR9, UR5, 0x3 ;  /* 0x0000000509097291 */ /* 0x000fe2000f8e18ff */
[----:B-1----:R-:W-:-:S04]  /*5560*/  LOP3.LUT R3, R2, UR7, RZ, 0x3c, !PT ;  /* 0x0000000702037c12 */ /* 0x002fc8000f8e3cff */
[----:B------:R-:W-:Y:S01]  /*5570*/  SHF.L.U32 R3, R3, 0x1f, RZ ;  /* 0x0000001f03037819 */ /* 0x000fe200000006ff */
[----:B------:R-:W-:-:S04]  /*5580*/  IMAD.U32 R0, RZ, RZ, UR9 ;  /* 0x00000009ff007e24 */ /* 0x000fc8000f8e00ff */
[----:B------:R1:W2:Y:S03]  /*5590*/  SYNCS.PHASECHK.TRANS64.TRYWAIT P0, [R0+URZ], R3 ;  /* 0x00000003000075a7 */ /* 0x0002a600080011ff */
[----:B--2---:R-:W-:Y:S05]  /*55a0*/  @!P0 NANOSLEEP.SYNCS 0x989680 ;  /* 0x009896800000895d */ /* 0x004fea0003900000 */
[----:B------:R-:W2:Y:S02]  /*55b0*/  @!P0 SYNCS.PHASECHK.TRANS64 P0, [R0+URZ], R3 ;  /* 0x00000003000085a7 */ /* 0x000ea400080010ff */
[----:B--2---:R-:W-:Y:S05]  /*55c0*/  @P0 BRA `(.L_x_117) ;  /* 0x0000000000200947 */ /* 0x004fea0003800000 */
.L_x_118:
[----:B--2---:R2:W1:Y:S02]  /*55d0*/  SYNCS.PHASECHK.TRANS64.TRYWAIT P0, [R0+URZ], R3 ;  /* 0x00000003000075a7 */ /* 0x00446400080011ff */
[----:B-1----:R-:W-:Y:S05]  /*55e0*/  @!P0 NANOSLEEP.SYNCS 0x989680 ;  /* 0x009896800000895d */ /* 0x002fea0003900000 */
[----:B------:R-:W1:Y:S02]  /*55f0*/  @!P0 SYNCS.PHASECHK.TRANS64 P0, [R0+URZ], R3 ;  /* 0x00000003000085a7 */ /* 0x000e6400080010ff */
[----:B-1----:R-:W-:Y:S05]  /*5600*/  @!P0 BRA `(.L_x_118) ;  /* 0xfffffffc00f08947 */ /* 0x002fea000383ffff */
[----:B------:R-:W-:Y:S05]  /*5610*/  BRA `(.L_x_117) ;  /* 0x00000000000c7947 */ /* 0x000fea0003800000 */
.L_x_113:
[----:B------:R-:W-:-:S04]  /*5620*/  UIADD3 UR5, UPT, UPT, UR8, 0x330, URZ ;  /* 0x0000033008057890 */ /* 0x000fc8000fffe0ff */
[----:B------:R-:W-:-:S09]  /*5630*/  UPRMT UR5, UR4, 0x654, UR5 ;  /* 0x0000065404057896 */ /* 0x000fd20008000005 */
[----:B------:R-:W-:Y:S03]  /*5640*/  SYNCS.ARRIVE.TRANS64.RED.A1T0 RZ, [UR5], RZ ;  /* 0x000000ffffff79a7 */ /* 0x000fe60008100405 */
.L_x_117:
[----:B-12---:R-:W-:Y:S01]  /*5650*/  SHF.L.U32 R3, RZ, 0x1f, RZ ;  /* 0x0000001fff037819 */ /* 0x006fe200000006ff */
[----:B------:R-:W-:Y:S01]  /*5660*/  UIADD3 UR5, UPT, UPT, UR8, 0x330, URZ ;  /* 0x0000033008057890 */ /* 0x000fe2000fffe0ff */
[----:B------:R-:W-:Y:S02]  /*5670*/  PLOP3.LUT P0, PT, PT, PT, UP0, 0x80, 0x8 ;  /* 0x000000000008781c */ /* 0x000fe40003f0f008 */
[----:B------:R-:W1:Y:S02]  /*5680*/  SYNCS.PHASECHK.TRANS64.TRYWAIT P1, [UR8+0x330], R3 ;  /* 0x00033003ff0075a7 */ /* 0x000e640008021108 */
[----:B-1----:R-:W-:Y:S09]  /*5690*/  @!P1 BRA `(.L_x_119) ;  /* 0x0000004400f49947 */ /* 0x002ff20003800000 */
.L_x_254:
[----:B------:R-:W-:Y:S01]  /*56a0*/  @!UP0 UPRMT UR5, UR4, 0x654, UR5 ;  /* 0x0000065404058896 */ /* 0x000fe20008000005 */
[----:B------:R-:W-:Y:S02]  /*56b0*/  UMOV UR8, 0xffff ;  /* 0x0000ffff00087882 */ /* 0x000fe40000000000 */
[----:B------:R-:W-:-:S06]  /*56c0*/  UMOV UR4, 0x1 ;  /* 0x0000000100047882 */ /* 0x000fcc0000000000 */
[----:B------:R-:W-:Y:S01]  /*56d0*/  @!P0 SYNCS.ARRIVE.TRANS64.RED.A1T0 RZ, [UR5], RZ ;  /* 0x000000ffffff89a7 */ /* 0x000fe20008100405 */
[----:B------:R-:W-:Y:S01]  /*56e0*/  NOP ;  /* 0x0000000000007918 */ /* 0x000fe20000000000 */
[----:B-1----:R-:W1:Y:S01]  /*56f0*/  LDS R0, [UR6+0x14] ;  /* 0x00001406ff007984 */ /* 0x002e620008000800 */
[----:B------:R-:W-:-:S04]  /*5700*/  ULOP3.LUT UR5, UR24, 0xffff, URZ, 0xc0, !UPT ;  /* 0x0000ffff18057892 */ /* 0x000fc8000f8ec0ff */
[----:B------:R-:W-:-:S04]  /*5710*/  USHF.R.U32.HI UR5, URZ, 0x5, UR5 ;  /* 0x00000005ff057899 */ /* 0x000fc80008011605 */
[----:B------:R-:W-:Y:S02]  /*5720*/  USHF.L.U32 UR8, UR8, UR5, URZ ;  /* 0x0000000508087299 */ /* 0x000fe400080006ff */
[----:B------:R-:W-:-:S04]  /*5730*/  USHF.L.U32 UR4, UR4, UR5, URZ ;  /* 0x0000000504047299 */ /* 0x000fc800080006ff */
[----:B-1----:R-:W-:-:S04]  /*5740*/  LOP3.LUT R0, R0, UR8, RZ, 0xc0, !PT ;  /* 0x0000000800007c12 */ /* 0x002fc8000f8ec0ff */
[----:B------:R-:W-:-:S13]  /*5750*/  ISETP.NE.AND P0, PT, R0, UR8, PT ;  /* 0x0000000800007c0c */ /* 0x000fda000bf05270 */
[----:B------:R-:W-:Y:S05]  /*5760*/  @P0 BRA `(.L_x_120) ;  /* 0x0000000000580947 */ /* 0x000fea0003800000 */
[----:B------:R-:W1:Y:S02]  /*5770*/  LDS R0, [UR6+0x18] ;  /* 0x00001806ff007984 */ /* 0x000e640008000800 */
[----:B-1----:R-:W-:-:S04]  /*5780*/  LOP3.LUT R0, R0, UR4, RZ, 0xc0, !PT ;  /* 0x0000000400007c12 */ /* 0x002fc8000f8ec0ff */
[----:B------:R-:W-:-:S13]  /*5790*/  ISETP.NE.AND P0, PT, R0, UR4, PT ;  /* 0x0000000400007c0c */ /* 0x000fda000bf05270 */
[----:B------:R-:W-:Y:S05]  /*57a0*/  @P0 BRA `(.L_x_121) ;  /* 0x00000000003c0947 */ /* 0x000fea0003800000 */
[----:B------:R-:W1:Y:S01]  /*57b0*/  S2R R2, SR_LANEID ;  /* 0x0000000000027919 */ /* 0x000e620000000000 */
[----:B------:R-:W-:Y:S01]  /*57c0*/  ULOP3.LUT UR8, URZ, UR8, URZ, 0x33, !UPT ;  /* 0x00000008ff087292 */ /* 0x000fe2000f8e33ff */
[----:B------:R-:W-:Y:S01]  /*57d0*/  LOP3.LUT R4, RZ, UR4, RZ, 0x33, !PT ;  /* 0x00000004ff047c12 */ /* 0x000fe2000f8e33ff */
[----:B------:R-:W-:Y:S02]  /*57e0*/  VOTEU.ANY UR7, UPT, PT ;  /* 0x0000000000077886 */ /* 0x000fe400038e0100 */
[----:B------:R-:W-:Y:S01]  /*57f0*/  UFLO.U32 UR7, UR7 ;  /* 0x00000007000772bd */ /* 0x000fe200080e0000 */
[----:B------:R-:W2:Y:S01]  /*5800*/  REDUX UR4, R4 ;  /* 0x00000000040473c4 */ /* 0x000ea20000000000 */
[----:B------:R-:W-:-:S06]  /*5810*/  IMAD.U32 R0, RZ, RZ, UR8 ;  /* 0x00000008ff007e24 */ /* 0x000fcc000f8e00ff */
[----:B------:R1:W-:Y:S01]  /*5820*/  UTCATOMSWS.AND URZ, UR8 ;  /* 0x0000000800ff79e3 */ /* 0x0003e20008000000 */
[----:B------:R-:W3:Y:S01]  /*5830*/  REDUX UR5, R0 ;  /* 0x00000000000573c4 */ /* 0x000ee20000000000 */
[----:B-1----:R-:W-:Y:S01]  /*5840*/  ISETP.EQ.U32.AND P0, PT, R2, UR7, PT ;  /* 0x0000000702007c0c */ /* 0x002fe2000bf02070 */
[----:B--2---:R-:W-:Y:S01]  /*5850*/  IMAD.U32 R2, RZ, RZ, UR4 ;  /* 0x00000004ff027e24 */ /* 0x004fe2000f8e00ff */
[----:B---3--:R-:W-:-:S11]  /*5860*/  MOV R3, UR5 ;  /* 0x0000000500037c02 */ /* 0x008fd60008000f00 */
[----:B------:R1:W-:Y:S04]  /*5870*/  @P0 ATOMS.AND RZ, [UR6+0x14], R3 ;  /* 0x00001403ffff098c */ /* 0x0003e8000a800006 */
[----:B------:R1:W-:Y:S01]  /*5880*/  @P0 ATOMS.AND RZ, [UR6+0x18], R2 ;  /* 0x00001802ffff098c */ /* 0x0003e2000a800006 */
[----:B------:R-:W-:Y:S05]  /*5890*/  BRA `(.L_x_122) ;  /* 0x0000000000147947 */ /* 0x000fea0003800000 */
.L_x_121:
[----:B------:R-:W-:Y:S02]  /*58a0*/  MOV R2, 0x58c0 ;  /* 0x000058c000027802 */ /* 0x000fe40000000f00 */
[----:B---345:R-:W-:Y:S05]  /*58b0*/  CALL.REL.NOINC `($__internal_0_$__cuda_sm10x_tcgen05_guardrail_trap_col_being_dealloced_not_returned_by_alloc) ;  /* 0x0000004800087944 */ /* 0x038fea0003c00000 */
[----:B------:R-:W-:Y:S05]  /*58c0*/  BRA `(.L_x_122) ;  /* 0x0000000000087947 */ /* 0x000fea0003800000 */
.L_x_120:
[----:B------:R-:W-:Y:S02]  /*58d0*/  MOV R2, 0x58f0 ;  /* 0x000058f000027802 */ /* 0x000fe40000000f00 */
[----:B---345:R-:W-:Y:S05]  /*58e0*/  CALL.REL.NOINC `($__internal_2_$__cuda_sm10x_tcgen05_guardrail_trap_unallocated_columns_being_dealloced) ;  /* 0x0000004800147944 */ /* 0x038fea0003c00000 */
.L_x_122:
[----:B------:R-:W-:Y:S01]  /*58f0*/  NOP ;  /* 0x0000000000007918 */ /* 0x000fe20000000000 */
[----:B----4-:R-:W-:Y:S05]  /*5900*/  EXIT ;  /* 0x000000000000794d */ /* 0x010fea0003800000 */
.L_x_93:
[----:B------:R-:W-:-:S09]  /*5910*/  UISETP.NE.OR UP5, UPT, UR10, 0x3, !UP5 ;  /* 0x000000030a00788c */ /* 0x000fd2000efa5670 */
[----:B------:R-:W-:Y:S05]  /*5920*/  BRA.U UP5, `(.L_x_123) ;  /* 0x0000000905c87547 */ /* 0x000fea000b800000 */
[----:B------:R-:W1:Y:S01]  /*5930*/  LDC R0, c[0x0][0xb30] ;  /* 0x0002cc00ff007b82 */ /* 0x000e620000000800 */
[----:B------:R-:W2:Y:S01]  /*5940*/  LDCU.64 UR8, c[0x0][0x888] ;  /* 0x00011100ff0877ac */ /* 0x000ea20008000a00 */
[----:B------:R-:W-:Y:S01]  /*5950*/  IMAD.MOV.U32 R30, RZ, RZ, 0x1 ;  /* 0x00000001ff1e7424 */ /* 0x000fe200078e00ff */
[----:B------:R-:W-:Y:S01]  /*5960*/  CS2R R28, SRZ ;  /* 0x00000000001c7805 */ /* 0x000fe2000001ff00 */
[----:B------:R-:W-:Y:S01]  /*5970*/  IMAD.MOV.U32 R25, RZ, RZ, 0x2000 ;  /* 0x00002000ff197424 */ /* 0x000fe200078e00ff */
[----:B------:R-:W3:Y:S03]  /*5980*/  LDCU.64 UR4, c[0x0][0x890] ;  /* 0x00011200ff0477ac */ /* 0x000ee60008000a00 */
[----:B------:R-:W4:Y:S01]  /*5990*/  LDC R19, c[0x0][0x370] ;  /* 0x0000dc00ff137b82 */ /* 0x000f220000000800 */
[----:B------:R-:W-:Y:S01]  /*59a0*/  UMOV UR6, 0x400 ;  /* 0x0000040000067882 */ /* 0x000fe20000000000 */
[----:B------:R-:W-:-:S02]  /*59b0*/  UPLOP3.LUT UP1, UPT, UPT, UPT, UPT, 0x40, 0x4 ;  /* 0x000000000004789c */ /* 0x000fc40003f2e870 */
[----:B------:R-:W-:-:S04]  /*59c0*/  ULEA UR6, UR37, UR6, 0x18 ;  /* 0x0000000625067291 */ /* 0x000fc8000f8ec0ff */
[----:B------:R-:W4:Y:S01]  /*59d0*/  LDC R2, c[0x0][0xb0c] ;  /* 0x0002c300ff027b82 */ /* 0x000f220000000800 */
[----:B--2---:R-:W-:Y:S02]  /*59e0*/  UISETP.NE.U32.AND UP2, UPT, UR8, URZ, UPT ;  /* 0x000000ff0800728c */ /* 0x004fe4000bf45070 */
[----:B------:R-:W-:Y:S02]  /*59f0*/  UIADD3 UR8, UPT, UPT, UR6, 0x290, URZ ;  /* 0x0000029006087890 */ /* 0x000fe4000fffe0ff */
[----:B---3--:R-:W-:-:S03]  /*5a00*/  UISETP.NE.U32.AND UP3, UPT, UR4, URZ, UPT ;  /* 0x000000ff0400728c */ /* 0x008fc6000bf65070 */
[----:B------:R-:W2:Y:S01]  /*5a10*/  LDC R18, c[0x0][0xb20] ;  /* 0x0002c800ff127b82 */ /* 0x000ea20000000800 */
[----:B-1----:R-:W-:Y:S01]  /*5a20*/  ISETP.NE.AND P1, PT, R0, 0x1, PT ;  /* 0x000000010000780c */ /* 0x002fe20003f25270 */
[----:B------:R-:W-:Y:S02]  /*5a30*/  UISETP.NE.AND.EX UP2, UPT, UR9, URZ, UPT, UP2 ;  /* 0x000000ff0900728c */ /* 0x000fe4000bf45320 */
[----:B------:R-:W-:Y:S02]  /*5a40*/  UPRMT UR37, UR37, 0x654, UR8 ;  /* 0x0000065425257896 */ /* 0x000fe40008000008 */
[----:B------:R-:W-:Y:S02]  /*5a50*/  UISETP.NE.AND.EX UP3, UPT, UR5, URZ, UPT, UP3 ;  /* 0x000000ff0500728c */ /* 0x000fe4000bf65330 */
[----:B------:R-:W1:Y:S08]  /*5a60*/  LDC.64 R32, c[0x0][0x348] ;  /* 0x0000d200ff207b82 */ /* 0x000e700000000a00 */
[----:B------:R-:W3:Y:S08]  /*5a70*/  LDC.64 R16, c[0x0][0xb10] ;  /* 0x0002c400ff107b82 */ /* 0x000ef00000000a00 */
[----:B------:R-:W1:Y:S08]  /*5a80*/  LDC.64 R6, c[0x0][0xb18] ;  /* 0x0002c600ff067b82 */ /* 0x000e700000000a00 */
[----:B------:R-:W1:Y:S08]  /*5a90*/  LDC.64 R4, c[0x0][0xb28] ;  /* 0x0002ca00ff047b82 */ /* 0x000e700000000a00 */
[----:B--2-4-:R-:W1:Y:S02]  /*5aa0*/  LDC R24, c[0x0][0x374] ;  /* 0x0000dd00ff187b82 */ /* 0x014e640000000800 */
.L_x_131:
[C---:B------:R-:W-:Y:S02]  /*5ab0*/  LEA R0, R29.reuse, UR6, 0x3 ;  /* 0x000000061d007c11 */ /* 0x040fe4000f8e18ff */
[----:B------:R-:W-:Y:S02]  /*5ac0*/  SHF.L.U32 R3, R28, 0x1f, RZ ;  /* 0x0000001f1c037819 */ /* 0x000fe400000006ff */
[----:B------:R-:W-:Y:S02]  /*5ad0*/  LEA R20, R29, UR6, 0x4 ;  /* 0x000000061d147c11 */ /* 0x000fe4000f8e20ff */
[----:B--2---:R-:W2:Y:S02]  /*5ae0*/  SYNCS.PHASECHK.TRANS64.TRYWAIT P0, [R0+URZ+0x2b0], R3 ;  /* 0x0002b003000075a7 */ /* 0x004ea400080011ff */
[----:B--2---:R-:W-:Y:S05]  /*5af0*/  @!P0 BRA `(.L_x_124) ;  /* 0x0000004000f48947 */ /* 0x004fea0003800000 */
.L_x_255:
[----:B------:R-:W-:Y:S01]  /*5b00*/  ISETP.GE.AND P0, PT, R72, 0x1, PT ;  /* 0x000000014800780c */ /* 0x000fe20003f06270 */
[----:B------:R-:W4:Y:S01]  /*5b10*/  LDS.128 R20, [R20+0x340] ;  /* 0x0003400014147984 */ /* 0x000f220000000c00 */
[----:B------:R-:W-:Y:S01]  /*5b20*/  ISETP.NE.U32.AND P4, PT, RZ, UR4, PT ;  /* 0x00000004ff007c0c */ /* 0x000fe2000bf85070 */
[----:B--2---:R-:W-:Y:S01]  /*5b30*/  VIADD R0, R0, 0x2c0 ;  /* 0x000002c000007836 */ /* 0x004fe20000000000 */
[----:B------:R-:W-:Y:S02]  /*5b40*/  SHF.L.U32 R26, R30, 0x1f, RZ ;  /* 0x0000001f1e1a7819 */ /* 0x000fe400000006ff */
[----:B------:R-:W-:Y:S02]  /*5b50*/  ISETP.NE.AND.EX P4, PT, RZ, UR5, PT, P4 ;  /* 0x00000005ff007c0c */ /* 0x000fe4000bf85340 */
[----:B------:R-:W-:Y:S01]  /*5b60*/  PRMT R0, RZ, 0x654, R0 ;  /* 0x00000654ff007816 */ /* 0x000fe20000000000 */
[----:B------:R-:W-:Y:S01]  /*5b70*/  @!PT LDS RZ, [RZ] ;  /* 0x00000000fffff984 */ /* 0x000fe20000000800 */
[----:B------:R-:W-:Y:S01]  /*5b80*/  @!PT LDS RZ, [RZ] ;  /* 0x00000000fffff984 */ /* 0x000fe20000000800 */
[----:B------:R-:W-:Y:S01]  /*5b90*/  @!PT LDS RZ, [RZ] ;  /* 0x00000000fffff984 */ /* 0x000fe20000000800 */
[----:B------:R-:W-:Y:S01]  /*5ba0*/  @!PT LDS RZ, [RZ] ;  /* 0x00000000fffff984 */ /* 0x000fe20000000800 */
[----:B------:R2:W-:Y:S06]  /*5bb0*/  MEMBAR.ALL.CTA ;  /* 0x0000000000007992 */ /* 0x0005ec0000008000 */
[----:B--2---:R-:W2:Y:S02]  /*5bc0*/  FENCE.VIEW.ASYNC.S ;  /* 0x00000000000073c6 */ /* 0x004ea40000000000 */
[----:B--2---:R2:W-:Y:S01]  /*5bd0*/  SYNCS.ARRIVE.TRANS64.RED.A1T0 RZ, [R0+URZ], RZ ;  /* 0x000000ff00ff79a7 */ /* 0x0045e200081004ff */
[----:B----4-:R-:W-:Y:S11]  /*5be0*/  LOP3.LUT P3, RZ, R22, 0x1, RZ, 0xc0, !PT ;  /* 0x0000000116ff7812 */ /* 0x010ff6000786c0ff */
[----:B------:R-:W-:Y:S02]  /*5bf0*/  @!UPT UIADD3 URZ, UPT, UPT, URZ, URZ, URZ ;  /* 0x000000fffffff290 */ /* 0x000fe4000fffe0ff */
[----:B------:R-:W-:Y:S02]  /*5c00*/  @P3 MOV R13, R20 ;  /* 0x00000014000d3202 */ /* 0x000fe40000000f00 */
[----:B------:R-:W-:Y:S01]  /*5c10*/  @P3 LOP3.LUT R8, R21, 0xffff, RZ, 0xc0, !PT ;  /* 0x0000ffff15083812 */ /* 0x000fe200078ec0ff */
[----:B--2---:R-:W-:Y:S06]  /*5c20*/  @!P0 BRA `(.L_x_125) ;  /* 0x0000000000a48947 */ /* 0x004fec0003800000 */
[----:B-1----:R-:W-:Y:S01]  /*5c30*/  IMAD.HI.U32 R31, R24, R7, RZ ;  /* 0x00000007181f7227 */ /* 0x002fe200078e00ff */
[----:B------:R-:W-:Y:S02]  /*5c40*/  ISETP.NE.AND P0, PT, R6, 0x1, PT ;  /* 0x000000010600780c */ /* 0x000fe40003f05270 */
[----:B------:R-:W-:Y:S01]  /*5c50*/  ISETP.NE.AND P2, PT, R72, 0x1, PT ;  /* 0x000000014800780c */ /* 0x000fe20003f45270 */
[----:B---3--:R-:W-:Y:S01]  /*5c60*/  IMAD.HI.U32 R34, R19, R16, RZ ;  /* 0x0000001013227227 */ /* 0x008fe200078e00ff */
[----:B------:R-:W-:Y:S02]  /*5c70*/  SHF.R.U32.HI R31, RZ, R18, R31 ;  /* 0x00000012ff1f7219 */ /* 0x000fe4000001161f */
[----:B------:R-:W-:Y:S01]  /*5c80*/  ISETP.NE.AND P5, PT, R2, 0x1, PT ;  /* 0x000000010200780c */ /* 0x000fe20003fa5270 */
[----:B------:R-:W-:Y:S01]  /*5c90*/  IMAD.HI.U32 R36, R13, R16, RZ ;  /* 0x000000100d247227 */ /* 0x000fe200078e00ff */
[----:B------:R-:W-:Y:S02]  /*5ca0*/  SHF.R.U32.HI R34, RZ, R17, R34 ;  /* 0x00000011ff227219 */ /* 0x000fe40000011622 */
[----:B------:R-:W-:Y:S01]  /*5cb0*/  SEL R3, R24, R31, !P0 ;  /* 0x0000001f18037207 */ /* 0x000fe20004000000 */
[C---:B------:R-:W-:Y:S01]  /*5cc0*/  IMAD.HI.U32 R31, R8.reuse, R7, RZ ;  /* 0x00000007081f7227 */ /* 0x040fe200078e00ff */
[----:B------:R-:W-:Y:S02]  /*5cd0*/  SEL R11, R19, R34, !P5 ;  /* 0x00000022130b7207 */ /* 0x000fe40006800000 */
[----:B------:R-:W-:Y:S01]  /*5ce0*/  SHF.R.U32.HI R36, RZ, R17, R36 ;  /* 0x00000011ff247219 */ /* 0x000fe20000011624 */
[----:B------:R-:W-:Y:S01]  /*5cf0*/  IMAD.HI.U32 R38, R3, R4, RZ ;  /* 0x0000000403267227 */ /* 0x000fe200078e00ff */
[----:B------:R-:W-:Y:S03]  /*5d00*/  SHF.R.U32.HI R31, RZ, R18, R31 ;  /* 0x00000012ff1f7219 */ /* 0x000fe6000001161f */
[----:B------:R-:W-:Y:S01]  /*5d10*/  IMAD.HI.U32 R34, R11, R4, RZ ;  /* 0x000000040b227227 */ /* 0x000fe200078e00ff */
[----:B------:R-:W-:Y:S02]  /*5d20*/  @P2 SHF.R.U32.HI R3, RZ, R5, R38 ;  /* 0x00000005ff032219 */ /* 0x000fe40000011626 */
[----:B------:R-:W-:Y:S02]  /*5d30*/  SEL R9, R8, R31, !P0 ;  /* 0x0000001f08097207 */ /* 0x000fe40004000000 */
[----:B------:R-:W-:Y:S01]  /*5d40*/  @P2 SHF.R.U32.HI R11, RZ, R5, R34 ;  /* 0x00000005ff0b2219 */ /* 0x000fe20000011622 */
[C---:B------:R-:W-:Y:S01]  /*5d50*/  IMAD R10, R72.reuse, R3, RZ ;  /* 0x00000003480a7224 */ /* 0x040fe200078e02ff */
[----:B------:R-:W-:Y:S01]  /*5d60*/  SEL R3, R13, R36, !P5 ;  /* 0x000000240d037207 */ /* 0x000fe20006800000 */
[C---:B------:R-:W-:Y:S03]  /*5d70*/  IMAD.HI.U32 R14, R9.reuse, R4, RZ ;  /* 0x00000004090e7227 */ /* 0x040fe600078e00ff */
[----:B------:R-:W-:Y:S01]  /*5d80*/  ISETP.GE.AND P0, PT, R9, R10, PT ;  /* 0x0000000a0900720c */ /* 0x000fe20003f06270 */
[C---:B------:R-:W-:Y:S01]  /*5d90*/  IMAD R12, R72.reuse, R11, RZ ;  /* 0x0000000b480c7224 */ /* 0x040fe200078e02ff */
[-C--:B------:R-:W-:Y:S04]  /*5da0*/  SHF.R.U32.HI R14, RZ, R5.reuse, R14 ;  /* 0x00000005ff0e7219 */ /* 0x080fe8000001160e */
[----:B------:R-:W-:Y:S02]  /*5db0*/  ISETP.GE.OR P0, PT, R3, R12, P0 ;  /* 0x0000000c0300720c */ /* 0x000fe40000706670 */
[----:B------:R-:W-:Y:S05]  /*5dc0*/  SEL R15, R9, R14, !P2 ;  /* 0x0000000e090f7207 */ /* 0x000fea0005000000 */
[----:B------:R-:W-:Y:S04]  /*5dd0*/  IMAD.MOV R14, RZ, RZ, -R15 ;  /* 0x000000ffff0e7224 */ /* 0x000fe800078e0a0f */
[----:B------:R-:W-:Y:S02]  /*5de0*/  IMAD R14, R72, R14, R9 ;  /* 0x0000000e480e7224 */ /* 0x000fe400078e0209 */
[C---:B------:R-:W-:Y:S05]  /*5df0*/  @!P0 IMAD.HI.U32 R10, R3.reuse, R4, RZ ;  /* 0x00000004030a8227 */ /* 0x040fea00078e00ff */
[----:B------:R-:W-:Y:S04]  /*5e00*/  @!P0 SHF.R.U32.HI R10, RZ, R5, R10 ;  /* 0x00000005ff0a8219 */ /* 0x000fe8000001160a */
[----:B------:R-:W-:Y:S01]  /*5e10*/  @!P0 SEL R0, R3, R10, !P2 ;  /* 0x0000000a03008207 */ /* 0x000fe20005000000 */
[----:B------:R-:W-:Y:S03]  /*5e20*/  IMAD.MOV R10, RZ, RZ, -R3 ;  /* 0x000000ffff0a7224 */ /* 0x000fe600078e0a03 */
[----:B------:R-:W-:Y:S01]  /*5e30*/  @!P0 IADD3 R15, PT, PT, R15, -R0, RZ ;  /* 0x800000000f0f8210 */ /* 0x000fe20007ffe0ff */
[----:B------:R-:W-:Y:S01]  /*5e40*/  @!P0 IMAD R0, R11, R14, R0 ;  /* 0x0000000e0b008224 */ /* 0x000fe200078e0200 */
[----:B------:R-:W-:Y:S01]  /*5e50*/  IADD3 R11, PT, PT, -R9, RZ, RZ ;  /* 0x000000ff090b7210 */ /* 0x000fe20007ffe1ff */
[----:B------:R-:W-:Y:S02]  /*5e60*/  IMAD R13, R2, R10, R13 ;  /* 0x0000000a020d7224 */ /* 0x000fe400078e020d */
[----:B------:R-:W-:Y:S02]  /*5e70*/  @!P0 IMAD R9, R15, R72, R3 ;  /* 0x000000480f098224 */ /* 0x000fe400078e0203 */
[----:B------:R-:W-:Y:S02]  /*5e80*/  @!P0 IMAD.MOV.U32 R3, RZ, RZ, R0 ;  /* 0x000000ffff038224 */ /* 0x000fe400078e0000 */
[----:B------:R-:W-:Y:S02]  /*5e90*/  IMAD R8, R6, R11, R8 ;  /* 0x0000000b06087224 */ /* 0x000fe400078e0208 */
[----:B------:R-:W-:Y:S02]  /*5ea0*/  IMAD R13, R3, R2, R13 ;  /* 0x00000002030d7224 */ /* 0x000fe400078e020d */
[----:B------:R-:W-:Y:S02]  /*5eb0*/  IMAD R8, R9, R6, R8 ;  /* 0x0000000609087224 */ /* 0x000fe400078e0208 */
.L_x_125:
[----:B------:R-:W-:Y:S05]  /*5ec0*/  BRA.U UP1, `(.L_x_126) ;  /* 0x0000000101107547 */ /* 0x000fea000b800000 */
[----:B------:R-:W-:Y:S04]  /*5ed0*/  MOV R0, UR7 ;  /* 0x0000000700007c02 */ /* 0x000fe80008000f00 */
[----:B------:R-:W-:Y:S04]  /*5ee0*/  SHF.L.U32 R3, R0, 0x1f, RZ ;  /* 0x0000001f00037819 */ /* 0x000fe800000006ff */
[----:B------:R-:W2:Y:S02]  /*5ef0*/  SYNCS.PHASECHK.TRANS64.TRYWAIT P0, [UR6+0x2a8], R3 ;  /* 0x0002a803ff0075a7 */ /* 0x000ea40008001106 */
[----:B--2---:R-:W-:Y:S05]  /*5f00*/  @!P0 BRA `(.L_x_127) ;  /* 0x0000004000048947 */ /* 0x004fea0003800000 */
.L_x_126:
[----:B------:R-:W-:Y:S05]  /*5f10*/  BRA.U !UP3, `(.L_x_128) ;  /* 0x000000010b347547 */ /* 0x000fea000b800000 */
[----:B------:R-:W-:Y:S01]  /*5f20*/  UPLOP3.LUT UP0, UPT, UPT, UPT, UP2, 0x80, 0x8 ;  /* 0x000000000008789c */ /* 0x000fe20003f0f020 */
[----:B--2---:R-:W-:Y:S02]  /*5f30*/  HFMA2 R0, -RZ, RZ, 0, 5.9604644775390625e-08 ;  /* 0x00000001ff007431 */ /* 0x004fe400000001ff */
[----:B------:R-:W-:Y:S03]  /*5f40*/  IMAD.MOV.U32 R165, RZ, RZ, 0x1 ;  /* 0x00000001ffa57424 */ /* 0x000fe600078e00ff */
[----:B------:R-:W-:Y:S05]  /*5f50*/  PLOP3.LUT P0, PT, PT, PT, UP0, 0x80, 0x8 ;  /* 0x000000000008781c */ /* 0x000fea0003f0f008 */
[----:B------:R-:W2:Y:S01]  /*5f60*/  @UP0 LDCU.64 UR10, c[0x0][0x888] ;  /* 0x00011100ff0a07ac */ /* 0x000ea20008000a00 */
[----:B------:R-:W-:Y:S07]  /*5f70*/  @UP0 UIMAD UR8, UR36, UR4, URZ ;  /* 0x00000004240802a4 */ /* 0x000fee000f8e02ff */
[----:B------:R-:W-:Y:S01]  /*5f80*/  @!P0 PRMT R165, R0, 0x7610, R165 ;  /* 0x0000761000a58816 */ /* 0x000fe200000000a5 */
[----:B--2---:R-:W-:Y:S03]  /*5f90*/  @UP0 UIMAD.WIDE UR10, UR8, 0x4, UR10 ;  /* 0x00000004080a08a5 */ /* 0x004fe6000f8e020a */
[----:B------:R-:W2:Y:S03]  /*5fa0*/  @!UP0 LDCU UR8, c[0x0][0x880] ;  /* 0x00011000ff0887ac */ /* 0x000ea60008000800 */
[----:B------:R-:W-:Y:S01]  /*5fb0*/  IMAD.U32 R10, RZ, RZ, UR10 ;  /* 0x0000000aff0a7e24 */ /* 0x000fe2000f8e00ff */
[----:B------:R-:W-:Y:S05]  /*5fc0*/  MOV R11, UR11 ;  /* 0x0000000b000b7c02 */ /* 0x000fea0008000f00 */
[----:B-----5:R4:W5:Y:S02]  /*5fd0*/  @P0 LDG.E R81, desc[UR40][R10.64] ;  /* 0x000000280a510981 */ /* 0x020964000c1e1900 */
[----:B--2-4-:R-:W-:Y:S07]  /*5fe0*/  @!P0 IMAD.U32 R81, RZ, RZ, UR8 ;  /* 0x00000008ff518e24 */ /* 0x014fee000f8e00ff */
.L_x_128:
[----:B-----5:R-:W-:Y:S01]  /*5ff0*/  @!P4 FSETP.EQ.AND P5, PT, R81, RZ, PT ;  /* 0x000000ff5100c20b */ /* 0x020fe20003fa2000 */
[----:B------:R-:W-:Y:S01]  /*6000*/  @!UPT UIADD3 URZ, UPT, UPT, URZ, URZ, URZ ;  /* 0x000000fffffff290 */ /* 0x000fe2000fffe0ff */
[----:B------:R-:W-:Y:S11]  /*6010*/  @!P4 BRA `(.L_x_129) ;  /* 0x000000000014c947 */ /* 0x000ff60003800000 */
[----:B------:R-:W-:Y:S02]  /*6020*/  LOP3.LUT P0, RZ, R165, 0xff, RZ, 0xc0, !PT ;  /* 0x000000ffa5ff7812 */ /* 0x000fe4000780c0ff */
[----:B------:R-:W-:Y:S04]  /*6030*/  PLOP3.LUT P5, PT, PT, PT, UP0, 0x80, 0x8 ;  /* 0x000000000008781c */ /* 0x000fe80003faf008 */
[----:B------:R-:W-:Y:S07]  /*6040*/  PLOP3.LUT P5, PT, P5, PT, PT, 0x8, 0x80 ;  /* 0x000000000080781c */ /* 0x000fee0002fae170 */
[----:B------:R-:W-:Y:S11]  /*6050*/  @P0 FSETP.EQ.AND P5, PT, R81, RZ, PT ;  /* 0x000000ff5100020b */ /* 0x000ff60003fa2000 */
[----:B------:R-:W-:Y:S02]  /*6060*/  @!UPT UIADD3 URZ, UPT, UPT, URZ, URZ, URZ ;  /* 0x000000fffffff290 */ /* 0x000fe4000fffe0ff */
.L_x_129:
[----:B------:R-:W4:Y:S01]  /*6070*/  SYNCS.PHASECHK.TRANS64.TRYWAIT P4, [UR6+0x298], R26 ;  /* 0x0002981aff0075a7 */ /* 0x000f220008081106 */
[----:B------:R-:W-:Y:S01]  /*6080*/  @P3 SHF.R.U32.HI R27, RZ, 0x10, R21 ;  /* 0x00000010ff1b3819 */ /* 0x000fe20000011615 */
[----:B------:R-:W-:Y:S01]  /*6090*/  VIADD R29, R29, 0x1 ;  /* 0x000000011d1d7836 */ /* 0x000fe20000000000 */
[----:B------:R-:W5:Y:S08]  /*60a0*/  LDC.64 R14, c[0x0][0xb10] ;  /* 0x0002c400ff0e7b82 */ /* 0x000f700000000a00 */
[----:B------:R-:W1:Y:S08]  /*60b0*/  LDC.64 R10, c[0x0][0xb18] ;  /* 0x0002c600ff0a7b82 */ /* 0x000e700000000a00 */
[----:B--2---:R-:W2:Y:S08]  /*60c0*/  @!P1 LDC R0, c[0x0][0xb20] ;  /* 0x0002c800ff009b82 */ /* 0x004eb00000000800 */
[----:B------:R-:W3:Y:S01]  /*60d0*/  @!P1 LDC R3, c[0x0][0xb0c] ;  /* 0x0002c300ff039b82 */ /* 0x000ee20000000800 */
[----:B-----5:R-:W-:Y:S05]  /*60e0*/  @!P1 IMAD.HI.U32 R14, R13, R14, RZ ;  /* 0x0000000e0d0e9227 */ /* 0x020fea00078e00ff */
[----:B------:R-:W-:Y:S01]  /*60f0*/  @!P1 SHF.R.U32.HI R14, RZ, R15, R14 ;  /* 0x0000000fff0e9219 */ /* 0x000fe2000001160e */
[----:B-1----:R-:W-:Y:S01]  /*6100*/  @!P1 IMAD.HI.U32 R11, R8, R11, RZ ;  /* 0x0000000b080b9227 */ /* 0x002fe200078e00ff */
[----:B------:R-:W-:Y:S04]  /*6110*/  @!P1 ISETP.NE.AND P0, PT, R10, 0x1, PT ;  /* 0x000000010a00980c */ /* 0x000fe80003f05270 */
[----:B--2---:R-:W-:Y:S02]  /*6120*/  @!P1 SHF.R.U32.HI R9, RZ, R0, R11 ;  /* 0x00000000ff099219 */ /* 0x004fe4000001160b */
[----:B---3--:R-:W-:Y:S02]  /*6130*/  @!P1 ISETP.NE.AND P2, PT, R3, 0x1, PT ;  /* 0x000000010300980c */ /* 0x008fe40003f45270 */
[----:B------:R-:W-:Y:S02]  /*6140*/  @!P1 SEL R9, R8, R9, !P0 ;  /* 0x0000000908099207 */ /* 0x000fe40004000000 */
[----:B------:R-:W-:Y:S02]  /*6150*/  ELECT P0, URZ, PT ;  /* 0x0000000000ff782f */ /* 0x000fe40003800000 */
[----:B------:R-:W-:Y:S05]  /*6160*/  @!P1 SEL R14, R13, R14, !P2 ;  /* 0x0000000e0d0e9207 */ /* 0x000fea0005000000 */
[----:B------:R-:W-:Y:S02]  /*6170*/  @!P1 IMAD.IADD R0, R9, 0x1, -R14 ;  /* 0x0000000109009824 */ /* 0x000fe400078e0a0e */
[----:B------:R-:W-:Y:S02]  /*6180*/  @!P1 IMAD.IADD R9, R14, 0x1, -R9 ;  /* 0x000000010e099824 */ /* 0x000fe400078e0a09 */
[----:B------:R-:W-:Y:S02]  /*6190*/  @!P1 IMAD R13, R0, R3, R13 ;  /* 0x00000003000d9224 */ /* 0x000fe400078e020d */
[----:B------:R-:W-:Y:S01]  /*61a0*/  @!P1 IMAD R8, R9, R10, R8 ;  /* 0x0000000a09089224 */ /* 0x000fe200078e0208 */
[----:B----4-:R-:W-:Y:S06]  /*61b0*/  @!P4 BRA `(.L_x_130) ;  /* 0x0000003c0070c947 */ /* 0x010fec0003800000 */
.L_x_258:
[----:B------:R-:W-:Y:S01]  /*61c0*/  PLOP3.LUT P5, PT, P5, P0, PT, 0xf2, 0x2f ;  /* 0x00000000002f781c */ /* 0x000fe20002fa1e72 */
[----:B------:R-:W-:Y:S01]  /*61d0*/  UMOV UR14, 0x0 ;  /* 0x00000000000e7882 */ /* 0x000fe20000000000 */
[----:B------:R-:W-:Y:S01]  /*61e0*/  LOP3.LUT R30, R30, 0x1, RZ, 0x3c, !PT ;  /* 0x000000011e1e7812 */ /* 0x000fe200078e3cff */
[----:B------:R-:W-:Y:S01]  /*61f0*/  UMOV UR15, 0x10000000 ;  /* 0x10000000000f7882 */ /* 0x000fe20000000000 */
[----:B------:R-:W-:Y:S01]  /*6200*/  UMOV UR12, UR36 ;  /* 0x00000024000c7c82 */ /* 0x000fe20008000000 */
[----:B------:R-:W-:Y:S08]  /*6210*/  @P3 R2UR UR36, R27 ;  /* 0x000000001b2432ca */ /* 0x000ff000000e0000 */
[----:B-1----:R-:W-:Y:S01]  /*6220*/  @!P5 IADD3 R3, P0, PT, R32, 0x580, RZ ;  /* 0x000005802003d810 */ /* 0x002fe20007f1e0ff */
[----:B------:R-:W-:Y:S01]  /*6230*/  @!P5 IMAD.SHL.U32 R164, R164, 0x40, RZ ;  /* 0x00000040a4a4d824 */ /* 0x000fe200078e00ff */
[----:B------:R-:W-:Y:S01]  /*6240*/  VOTEU.ALL UP1, P5 ;  /* 0x0000000000ff7886 */ /* 0x000fe20002820000 */
[----:B------:R-:W-:Y:S01]  /*6250*/  @!P5 IMAD.SHL.U32 R155, R155, 0x80, RZ ;  /* 0x000000809b9bd824 */ /* 0x000fe200078e00ff */
[----:B------:R-:W-:Y:S01]  /*6260*/  @!P5 R2UR UR9, R3 ;  /* 0x000000000309d2ca */ /* 0x000fe200000e0000 */
[----:B------:R-:W-:Y:S01]  /*6270*/  @!P5 IMAD.X R0, RZ, RZ, R33, P0 ;  /* 0x000000ffff00d224 */ /* 0x000fe200000e0621 */
[----:B------:R-:W-:Y:S01]  /*6280*/  @!P5 R2UR UR10, R164 ;  /* 0x00000000a40ad2ca */ /* 0x000fe200000e0000 */
[----:B------:R-:W-:Y:S01]  /*6290*/  IMAD.IADD R164, R8, 0x1, R143 ;  /* 0x0000000108a47824 */ /* 0x000fe200078e028f */
[----:B------:R-:W-:Y:S01]  /*62a0*/  @!P5 R2UR UR11, R155 ;  /* 0x000000009b0bd2ca */ /* 0x000fe200000e0000 */
[----:B------:R-:W-:Y:S01]  /*62b0*/  IMAD.IADD R155, R13, 0x1, R154 ;  /* 0x000000010d9b7824 */ /* 0x000fe200078e029a */
[----:B------:R-:W-:Y:S02]  /*62c0*/  @!P5 R2UR UR8, R0 ;  /* 0x000000000008d2ca */ /* 0x000fe400000e0000 */
[C---:B------:R-:W-:Y:S04]  /*62d0*/  ISETP.NE.AND P0, PT, R29.reuse, 0x2, PT ;  /* 0x000000021d00780c */ /* 0x040fe80003f05270 */
[----:B------:R-:W-:Y:S01]  /*62e0*/  SEL R3, RZ, 0x1, P0 ;  /* 0x00000001ff037807 */ /* 0x000fe20000000000 */
[----:B------:R-:W-:Y:S01]  /*62f0*/  IMAD.U32 R10, RZ, RZ, UR9 ;  /* 0x00000009ff0a7e24 */ /* 0x000fe2000f8e00ff */
[----:B------:R-:W-:Y:S01]  /*6300*/  @!UP1 UIADD3 UR9, UPT, UPT, UR6, 0x290, URZ ;  /* 0x0000029006099890 */ /* 0x000fe2000fffe0ff */
[----:B------:R-:W-:Y:S02]  /*6310*/  SEL R29, R29, RZ, P0 ;  /* 0x000000ff1d1d7207 */ /* 0x000fe40000000000 */
[----:B------:R-:W-:Y:S02]  /*6320*/  LOP3.LUT R28, R28, R3, RZ, 0x3c, !PT ;  /* 0x000000031c1c7212 */ /* 0x000fe400078e3cff */
[----:B------:R-:W-:Y:S01]  /*6330*/  IMAD.U32 R11, RZ, RZ, UR8 ;  /* 0x00000008ff0b7e24 */ /* 0x000fe2000f8e00ff */
[----:B------:R-:W-:Y:S01]  /*6340*/  @!P5 R2UR UR16, R10 ;  /* 0x000000000a10d2ca */ /* 0x000fe200000e0000 */
[----:B------:R-:W-:Y:S01]  /*6350*/  @!UP1 UIADD3 UR8, UPT, UPT, UR6, 0x400, URZ ;  /* 0x0000040006089890 */ /* 0x000fe2000fffe0ff */
[----:B------:R-:W-:Y:S02]  /*6360*/  VOTEU.ALL UP1, P5 ;  /* 0x0000000000ff7886 */ /* 0x000fe40002820000 */
[----:B------:R-:W-:Y:S11]  /*6370*/  @!P5 R2UR UR17, R11 ;  /* 0x000000000b11d2ca */ /* 0x000ff600000e0000 */
[----:B------:R-:W-:Y:S02]  /*6380*/  @!UPT UIADD3 URZ, UPT, UPT, URZ, URZ, URZ ;  /* 0x000000fffffff290 */ /* 0x000fe4000fffe0ff */
[----:B------:R2:W-:Y:S01]  /*6390*/  @!UP1 UTMALDG.3D [UR8], [UR16], desc[UR14] ;  /* 0x00000e08100095b4 */ /* 0x0005e20008011000 */
[----:B------:R2:W-:Y:S01]  /*63a0*/  @!P5 SYNCS.ARRIVE.TRANS64.RED.A0TR RZ, [UR6+0x290], R25 ;  /* 0x00029019ffffd9a7 */ /* 0x0005e20008300406 */
[----:B------:R-:W-:Y:S01]  /*63b0*/  UPLOP3.LUT UP1, UPT, UPT, UPT, UPT, 0x80, 0x8 ;  /* 0x000000000008789c */ /* 0x000fe20003f2f070 */
[----:B------:R-:W-:Y:S01]  /*63c0*/  SYNCS.ARRIVE.TRANS64.RED.A1T0 RZ, [UR37], RZ ;  /* 0x000000ffffff79a7 */ /* 0x000fe20008100425 */
[----:B------:R-:W-:Y:S09]  /*63d0*/  @P3 BRA `(.L_x_131) ;  /* 0xfffffff400b43947 */ /* 0x000ff2000383ffff */
[----:B------:R-:W-:Y:S07]  /*63e0*/  MOV R0, UR6 ;  /* 0x0000000600007c02 */ /* 0x000fee0008000f00 */
.L_x_132:
[----:B-1----:R-:W-:-:S04]  /*63f0*/  SHF.L.U32 R3, R30, 0x1f, RZ ;  /* 0x0000001f1e037819 */ /* 0x002fc800000006ff */
[----:B------:R1:W3:Y:S03]  /*6400*/  SYNCS.PHASECHK.TRANS64.TRYWAIT P0, [R0+URZ+0x298], R3 ;  /* 0x00029803000075a7 */ /* 0x0002e600080011ff */
[----:B---3--:R-:W-:Y:S05]  /*6410*/  @!P0 NANOSLEEP.SYNCS 0x989680 ;  /* 0x009896800000895d */ /* 0x008fea0003900000 */
[----:B------:R-:W3:Y:S02]  /*6420*/  @!P0 SYNCS.PHASECHK.TRANS64 P0, [R0+URZ+0x298], R3 ;  /* 0x00029803000085a7 */ /* 0x000ee400080010ff */
[----:B--23--:R-:W-:Y:S05]  /*6430*/  @P0 EXIT ;  /* 0x000000000000094d */ /* 0x00cfea0003800000 */
[----:B------:R-:W-:Y:S05]  /*6440*/  BRA `(.L_x_132) ;  /* 0xfffffffc00e87947 */ /* 0x000fea000383ffff */
.L_x_123:
[----:B------:R-:W-:-:S06]  /*6450*/  UISETP.GE.AND UP1, UPT, UR10, 0x4, UPT ;  /* 0x000000040a00788c */ /* 0x000fcc000bf26270 */
[----:B------:R-:W-:-:S13]  /*6460*/  PLOP3.LUT P0, PT, PT, PT, UP1, 0x80, 0x8 ;  /* 0x000000000008781c */ /* 0x000fda0003f0f018 */
[----:B------:R-:W-:Y:S05]  /*6470*/  @!P0 EXIT ;  /* 0x000000000000894d */ /* 0x000fea0003800000 */
[----:B------:R-:W-:Y:S01]  /*6480*/  BAR.SYNC.DEFER_BLOCKING 0x6, 0xa0 ;  /* 0x0182800000007b1d */ /* 0x000fe20000010000 */
[C---:B------:R-:W-:Y:S02]  /*6490*/  IMAD.SHL.U32 R3, R166.reuse, 0x40, RZ ;  /* 0x00000040a6037824 */ /* 0x040fe400078e00ff */
[----:B------:R-:W-:Y:S02]  /*64a0*/  HFMA2 R76, -RZ, RZ, 0, 0 ;  /* 0x00000000ff4c7431 */ /* 0x000fe400000001ff */
[C---:B------:R-:W-:Y:S01]  /*64b0*/  IMAD.SHL.U32 R168, R166.reuse, 0x8, RZ ;  /* 0x00000008a6a87824 */ /* 0x040fe200078e00ff */
[----:B------:R-:W-:Y:S01]  /*64c0*/  CS2R R174, SRZ ;  /* 0x0000000000ae7805 */ /* 0x000fe2000001ff00 */
[----:B------:R-:W-:Y:S01]  /*64d0*/  IMAD.U32 R79, R166, 0x10000, RZ ;  /* 0x00010000a64f7824 */ /* 0x000fe200078e00ff */
[----:B------:R-:W-:Y:S01]  /*64e0*/  UMOV UR43, 0x400 ;  /* 0x00000400002b7882 */ /* 0x000fe20000000000 */
[----:B------:R-:W-:Y:S01]  /*64f0*/  LOP3.LUT R5, R3, 0x180, RZ, 0xc0, !PT ;  /* 0x0000018003057812 */ /* 0x000fe200078ec0ff */
[----:B------:R-:W-:Y:S01]  /*6500*/  ULEA UR43, UR37, UR43, 0x18 ;  /* 0x0000002b252b7291 */ /* 0x000fe2000f8ec0ff */
[----:B------:R-:W1:Y:S01]  /*6510*/  LDC R167, c[0x0][0x370] ;  /* 0x0000dc00ffa77b82 */ /* 0x000e620000000800 */
[----:B------:R-:W-:Y:S01]  /*6520*/  LOP3.LUT R79, R79, 0x600000, RZ, 0xc0, !PT ;  /* 0x006000004f4f7812 */ /* 0x000fe200078ec0ff */
[----:B------:R-:W-:Y:S01]  /*6530*/  IMAD.MOV.U32 R182, RZ, RZ, RZ ;  /* 0x000000ffffb67224 */ /* 0x000fe200078e00ff */
[----:B------:R-:W-:Y:S01]  /*6540*/  LOP3.LUT R168, R5, 0x30, R168, 0xf8, !PT ;  /* 0x0000003005a87812 */ /* 0x000fe200078ef8a8 */
[----:B------:R-:W-:Y:S01]  /*6550*/  UIADD3 UR4, UPT, UPT, UR43, 0x2400, URZ ;  /* 0x000024002b047890 */ /* 0x000fe2000fffe0ff */
[----:B------:R-:W-:Y:S01]  /*6560*/  IMAD.MOV.U32 R173, RZ, RZ, RZ ;  /* 0x000000ffffad7224 */ /* 0x000fe200078e00ff */
[----:B------:R-:W2:Y:S01]  /*6570*/  LDCU.64 UR46, c[0x0][0x348] ;  /* 0x00006900ff2e77ac */ /* 0x000ea20008000a00 */
[----:B------:R-:W-:Y:S01]  /*6580*/  LOP3.LUT R168, R168, 0x1e40, R3, 0xf8, !PT ;  /* 0x00001e40a8a87812 */ /* 0x000fe200078ef803 */
[----:B------:R-:W3:Y:S01]  /*6590*/  LDC R74, c[0x0][0xb0c] ;  /* 0x0002c300ff4a7b82 */ /* 0x000ee20000000800 */
[----:B------:R-:W-:Y:S01]  /*65a0*/  IMAD.SHL.U32 R3, R166, 0x10, RZ ;  /* 0x00000010a6037824 */ /* 0x000fe200078e00ff */
[----:B------:R-:W-:Y:S01]  /*65b0*/  MOV R179, UR4 ;  /* 0x0000000400b37c02 */ /* 0x000fe20008000f00 */
[----:B------:R-:W4:Y:S03]  /*65c0*/  LDCU.64 UR38, c[0x0][0x888] ;  /* 0x00011100ff2677ac */ /* 0x000f260008000a00 */
[C---:B------:R-:W-:Y:S01]  /*65d0*/  LOP3.LUT R5, R3.reuse, 0x20, RZ, 0xc0, !PT ;  /* 0x0000002003057812 */ /* 0x040fe200078ec0ff */
[----:B------:R-:W2:Y:S01]  /*65e0*/  LDS R0, [UR43+0x360] ;  /* 0x0003602bff007984 */ /* 0x000ea20008000800 */
[----:B------:R-:W1:Y:S01]  /*65f0*/  LDC R170, c[0x0][0xb20] ;  /* 0x0002c800ffaa7b82 */ /* 0x000e620000000800 */
[----:B------:R-:W-:Y:S01]  /*6600*/  LOP3.LUT R3, R3, 0x40, RZ, 0xc0, !PT ;  /* 0x0000004003037812 */ /* 0x000fe200078ec0ff */
[----:B------:R-:W-:-:S06]  /*6610*/  UIADD3 UR42, UPT, UPT, UR43, 0x400, URZ ;  /* 0x000004002b2a7890 */ /* 0x000fcc000fffe0ff */
[----:B------:R-:W1:Y:S08]  /*6620*/  LDC R73, c[0x0][0xb30] ;  /* 0x0002cc00ff497b82 */ /* 0x000e700000000800 */
[----:B------:R-:W1:Y:S08]  /*6630*/  LDC.64 R152, c[0x0][0xb10] ;  /* 0x0002c400ff987b82 */ /* 0x000e700000000a00 */
[----:B------:R-:W1:Y:S08]  /*6640*/  LDC.64 R70, c[0x0][0xb18] ;  /* 0x0002c600ff467b82 */ /* 0x000e700000000a00 */
[----:B------:R-:W1:Y:S01]  /*6650*/  LDC.64 R148, c[0x0][0x888] ;  /* 0x00022200ff947b82 */ /* 0x000e620000000a00 */
[----:B--2---:R-:W-:-:S07]  /*6660*/  IMAD.IADD R79, R0, 0x1, R79 ;  /* 0x00000001004f7824 */ /* 0x004fce00078e024f */
[----:B------:R-:W2:Y:S01]  /*6670*/  LDC.64 R68, c[0x0][0xb28] ;  /* 0x0002ca00ff447b82 */ /* 0x000ea20000000a00 */
[----:B------:R-:W-:-:S05]  /*6680*/  VIADD R0, R168, UR43 ;  /* 0x0000002ba8007c36 */ /* 0x000fca0008000000 */
[--C-:B------:R-:W-:Y:S02]  /*6690*/  IADD3 R178, PT, PT, -R5, 0x400, R0.reuse ;  /* 0x0000040005b27810 */ /* 0x100fe40007ffe100 */
[----:B------:R-:W1:Y:S01]  /*66a0*/  LDC.64 R150, c[0x0][0x890] ;  /* 0x00022400ff967b82 */ /* 0x000e620000000a00 */
[----:B------:R-:W-:Y:S02]  /*66b0*/  IADD3 R177, PT, PT, -R3, 0x400, R0 ;  /* 0x0000040003b17810 */ /* 0x000fe40007ffe100 */
[----:B------:R-:W-:-:S05]  /*66c0*/  IMAD.IADD R176, R178, 0x1, -R3 ;  /* 0x00000001b2b07824 */ /* 0x000fca00078e0a03 */
[----:B------:R-:W1:Y:S08]  /*66d0*/  LDC.64 R146, c[0x0][0x8b0] ;  /* 0x00022c00ff927b82 */ /* 0x000e700000000a00 */
[----:B------:R-:W1:Y:S08]  /*66e0*/  LDC.64 R144, c[0x0][0x8a8] ;  /* 0x00022a00ff907b82 */ /* 0x000e700000000a00 */
[----:B---34-:R-:W1:Y:S02]  /*66f0*/  LDC R172, c[0x0][0x374] ;  /* 0x0000dd00ffac7b82 */ /* 0x018e640000000800 */
.L_x_150:
[----:B------:R-:W-:Y:S02]  /*6700*/  LEA R0, R182, UR43, 0x3 ;  /* 0x0000002bb6007c11 */ /* 0x000fe4000f8e18ff */
[----:B------:R-:W-:Y:S02]  /*6710*/  SHF.L.U32 R3, R174, 0x1f, RZ ;  /* 0x0000001fae037819 */ /* 0x000fe400000006ff */
[----:B------:R-:W-:Y:S02]  /*6720*/  LEA R16, R182, UR43, 0x4 ;  /* 0x0000002bb6107c11 */ /* 0x000fe4000f8e20ff */
[----:B------:R-:W3:Y:S02]  /*6730*/  SYNCS.PHASECHK.TRANS64.TRYWAIT P0, [R0+URZ+0x2b0], R3 ;  /* 0x0002b003000075a7 */ /* 0x000ee400080011ff */
[----:B-123--:R-:W-:Y:S05]  /*6740*/  @!P0 BRA `(.L_x_133) ;  /* 0x0000003800248947 */ /* 0x00efea0003800000 */
.L_x_259:
[----:B------:R-:W4:Y:S01]  /*6750*/  LDC.64 R12, c[0x0][0xb10] ;  /* 0x0002c400ff0c7b82 */ /* 0x000f220000000a00 */
[----:B------:R-:W2:Y:S01]  /*6760*/  LDS.128 R16, [R16+0x340] ;  /* 0x0003400010107984 */ /* 0x000ea20000000c00 */
[----:B-1----:R-:W-:Y:S01]  /*6770*/  ISETP.NE.AND P1, PT, R73, 0x1, PT ;  /* 0x000000014900780c */ /* 0x002fe20003f25270 */
[----:B---3--:R-:W-:Y:S01]  /*6780*/  VIADD R0, R0, 0x2c0 ;  /* 0x000002c000007836 */ /* 0x008fe20000000000 */
[----:B------:R-:W-:Y:S04]  /*6790*/  ISETP.GE.AND P0, PT, R72, 0x1, PT ;  /* 0x000000014800780c */ /* 0x000fe80003f06270 */
[----:B------:R-:W1:Y:S01]  /*67a0*/  LDC.64 R10, c[0x0][0xb18] ;  /* 0x0002c600ff0a7b82 */ /* 0x000e620000000a00 */
[----:B------:R-:W-:Y:S01]  /*67b0*/  PRMT R0, RZ, 0x654, R0 ;  /* 0x00000654ff007816 */ /* 0x000fe20000000000 */
[----:B------:R-:W-:Y:S01]  /*67c0*/  @!PT LDS RZ, [RZ] ;  /* 0x00000000fffff984 */ /* 0x000fe20000000800 */
[----:B------:R-:W-:Y:S01]  /*67d0*/  @!PT LDS RZ, [RZ] ;  /* 0x00000000fffff984 */ /* 0x000fe20000000800 */
[----:B------:R-:W-:Y:S01]  /*67e0*/  @!PT LDS RZ, [RZ] ;  /* 0x00000000fffff984 */ /* 0x000fe20000000800 */
[----:B------:R-:W-:Y:S01]  /*67f0*/  @!PT LDS RZ, [RZ] ;  /* 0x00000000fffff984 */ /* 0x000fe20000000800 */
[----:B------:R3:W-:Y:S06]  /*6800*/  MEMBAR.ALL.CTA ;  /* 0x0000000000007992 */ /* 0x0007ec0000008000 */
[----:B---3--:R-:W3:Y:S01]  /*6810*/  FENCE.VIEW.ASYNC.S ;  /* 0x00000000000073c6 */ /* 0x008ee20000000000 */
[----:B------:R-:W1:Y:S08]  /*6820*/  @!P1 LDC R14, c[0x0][0xb20] ;  /* 0x0002c800ff0e9b82 */ /* 0x000e700000000800 */
[----:B------:R-:W1:Y:S01]  /*6830*/  @!P1 LDC R9, c[0x0][0xb0c] ;  /* 0x0002c300ff099b82 */ /* 0x000e620000000800 */
[----:B---3--:R3:W-:Y:S01]  /*6840*/  SYNCS.ARRIVE.TRANS64.RED.A1T0 RZ, [R0+URZ], RZ ;  /* 0x000000ff00ff79a7 */ /* 0x0087e200081004ff */
[----:B--2---:R-:W-:Y:S04]  /*6850*/  LOP3.LUT P4, RZ, R18, 0x1, RZ, 0xc0, !PT ;  /* 0x0000000112ff7812 */ /* 0x004fe8000788c0ff */
[----:B------:R-:W-:Y:S09]  /*6860*/  P2R R180, PR, RZ, 0x10 ;  /* 0x00000010ffb47803 */ /* 0x000ff20000000000 */
[----:B------:R-:W-:Y:S02]  /*6870*/  @P4 MOV R77, R16 ;  /* 0x00000010004d4202 */ /* 0x000fe40000000f00 */
[----:B------:R-:W-:Y:S01]  /*6880*/  @P4 LOP3.LUT R75, R17, 0xffff, RZ, 0xc0, !PT ;  /* 0x0000ffff114b4812 */ /* 0x000fe200078ec0ff */
[----:B---34-:R-:W-:Y:S06]  /*6890*/  @!P0 BRA `(.L_x_134) ;  /* 0x0000000000a48947 */ /* 0x018fec0003800000 */
[----:B------:R-:W-:Y:S01]  /*68a0*/  IMAD.HI.U32 R21, R172, R71, RZ ;  /* 0x00000047ac157227 */ /* 0x000fe200078e00ff */
[----:B------:R-:W-:Y:S02]  /*68b0*/  ISETP.NE.AND P0, PT, R70, 0x1, PT ;  /* 0x000000014600780c */ /* 0x000fe40003f05270 */
[----:B------:R-:W-:Y:S01]  /*68c0*/  ISETP.NE.AND P2, PT, R72, 0x1, PT ;  /* 0x000000014800780c */ /* 0x000fe20003f45270 */
[----:B------:R-:W-:Y:S01]  /*68d0*/  IMAD.HI.U32 R20, R167, R152, RZ ;  /* 0x00000098a7147227 */ /* 0x000fe200078e00ff */
[----:B------:R-:W-:Y:S02]  /*68e0*/  SHF.R.U32.HI R21, RZ, R170, R21 ;  /* 0x000000aaff157219 */ /* 0x000fe40000011615 */
[----:B------:R-:W-:Y:S01]  /*68f0*/  ISETP.NE.AND P3, PT, R74, 0x1, PT ;  /* 0x000000014a00780c */ /* 0x000fe20003f65270 */
[----:B------:R-:W-:Y:S01]  /*6900*/  IMAD.HI.U32 R24, R77, R152, RZ ;  /* 0x000000984d187227 */ /* 0x000fe200078e00ff */
[----:B------:R-:W-:Y:S02]  /*6910*/  SHF.R.U32.HI R20, RZ, R153, R20 ;  /* 0x00000099ff147219 */ /* 0x000fe40000011614 */
[----:B------:R-:W-:Y:S01]  /*6920*/  SEL R3, R172, R21, !P0 ;  /* 0x00000015ac037207 */ /* 0x000fe20004000000 */
[----:B------:R-:W-:Y:S01]  /*6930*/  IMAD.HI.U32 R21, R75, R71, RZ ;  /* 0x000000474b157227 */ /* 0x000fe200078e00ff */
[----:B------:R-:W-:Y:S02]  /*6940*/  SEL R7, R167, R20, !P3 ;  /* 0x00000014a7077207 */ /* 0x000fe40005800000 */
[----:B------:R-:W-:Y:S01]  /*6950*/  SHF.R.U32.HI R24, RZ, R153, R24 ;  /* 0x00000099ff187219 */ /* 0x000fe20000011618 */
[-C--:B------:R-:W-:Y:S04]  /*6960*/  IMAD.HI.U32 R20, R3, R68.reuse, RZ ;  /* 0x0000004403147227 */ /* 0x080fe800078e00ff */
[----:B------:R-:W-:Y:S01]  /*6970*/  IMAD.HI.U32 R22, R7, R68, RZ ;  /* 0x0000004407167227 */ /* 0x000fe200078e00ff */
[-C--:B------:R-:W-:Y:S02]  /*6980*/  @P2 SHF.R.U32.HI R3, RZ, R69.reuse, R20 ;  /* 0x00000045ff032219 */ /* 0x080fe40000011614 */
[----:B------:R-:W-:Y:S02]  /*6990*/  SHF.R.U32.HI R20, RZ, R170, R21 ;  /* 0x000000aaff147219 */ /* 0x000fe40000011615 */
[----:B------:R-:W-:Y:S01]  /*69a0*/  @P2 SHF.R.U32.HI R7, RZ, R69, R22 ;  /* 0x00000045ff072219 */ /* 0x000fe20000011616 */
[C---:B------:R-:W-:Y:S01]  /*69b0*/  IMAD R2, R72.reuse, R3, RZ ;  /* 0x0000000348027224 */ /* 0x040fe200078e02ff */
[----:B------:R-:W-:Y:S02]  /*69c0*/  SEL R5, R75, R20, !P0 ;  /* 0x000000144b057207 */ /* 0x000fe40004000000 */
[----:B------:R-:W-:Y:S01]  /*69d0*/  SEL R3, R77, R24, !P3 ;  /* 0x000000184d037207 */ /* 0x000fe20005800000 */
[----:B------:R-:W-:Y:S01]  /*69e0*/  IMAD R4, R72, R7, RZ ;  /* 0x0000000748047224 */ /* 0x000fe200078e02ff */
[C---:B------:R-:W-:Y:S01]  /*69f0*/  ISETP.GE.AND P0, PT, R5.reuse, R2, PT ;  /* 0x000000020500720c */ /* 0x040fe20003f06270 */
[----:B------:R-:W-:Y:S03]  /*6a00*/  IMAD.HI.U32 R6, R5, R68, RZ ;  /* 0x0000004405067227 */ /* 0x000fe600078e00ff */
[----:B------:R-:W-:Y:S01]  /*6a10*/  ISETP.GE.OR P0, PT, R3, R4, P0 ;  /* 0x000000040300720c */ /* 0x000fe20000706670 */
[----:B------:R-:W-:Y:S01]  /*6a20*/  IMAD.MOV R4, RZ, RZ, -R3 ;  /* 0x000000ffff047224 */ /* 0x000fe200078e0a03 */
[-C--:B------:R-:W-:Y:S03]  /*6a30*/  SHF.R.U32.HI R6, RZ, R69.reuse, R6 ;  /* 0x00000045ff067219 */ /* 0x080fe60000011606 */
[----:B------:R-:W-:Y:S01]  /*6a40*/  IMAD R77, R74, R4, R77 ;  /* 0x000000044a4d7224 */ /* 0x000fe200078e024d */
[----:B------:R-:W-:Y:S05]  /*6a50*/  SEL R15, R5, R6, !P2 ;  /* 0x00000006050f7207 */ /* 0x000fea0005000000 */
[----:B------:R-:W-:Y:S02]  /*6a60*/  IMAD.MOV R6, RZ, RZ, -R15 ;  /* 0x000000ffff067224 */ /* 0x000fe400078e0a0f */
[C---:B------:R-:W-:Y:S04]  /*6a70*/  @!P0 IMAD.HI.U32 R2, R3.reuse, R68, RZ ;  /* 0x0000004403028227 */ /* 0x040fe800078e00ff */
[----:B------:R-:W-:Y:S01]  /*6a80*/  IMAD R6, R72, R6, R5 ;  /* 0x0000000648067224 */ /* 0x000fe200078e0205 */
[----:B------:R-:W-:Y:S04]  /*6a90*/  @!P0 SHF.R.U32.HI R2, RZ, R69, R2 ;  /* 0x00000045ff028219 */ /* 0x000fe80000011602 */
[----:B------:R-:W-:Y:S02]  /*6aa0*/  @!P0 SEL R0, R3, R2, !P2 ;  /* 0x0000000203008207 */ /* 0x000fe40005000000 */
[----:B------:R-:W-:Y:S02]  /*6ab0*/  IADD3 R2, PT, PT, -R5, RZ, RZ ;  /* 0x000000ff05027210 */ /* 0x000fe40007ffe1ff */
[----:B------:R-:W-:Y:S01]  /*6ac0*/  @!P0 IADD3 R8, PT, PT, R15, -R0, RZ ;  /* 0x800000000f088210 */ /* 0x000fe20007ffe0ff */
[----:B------:R-:W-:Y:S02]  /*6ad0*/  @!P0 IMAD R0, R7, R6, R0 ;  /* 0x0000000607008224 */ /* 0x000fe400078e0200 */
[----:B------:R-:W-:Y:S02]  /*6ae0*/  IMAD R75, R70, R2, R75 ;  /* 0x00000002464b7224 */ /* 0x000fe400078e024b */
[----:B------:R-:W-:Y:S02]  /*6af0*/  @!P0 IMAD R5, R8, R72, R3 ;  /* 0x0000004808058224 */ /* 0x000fe400078e0203 */
[----:B------:R-:W-:Y:S04]  /*6b00*/  @!P0 IMAD.MOV.U32 R3, RZ, RZ, R0 ;  /* 0x000000ffff038224 */ /* 0x000fe800078e0000 */
[----:B------:R-:W-:Y:S02]  /*6b10*/  IMAD R77, R3, R74, R77 ;  /* 0x0000004a034d7224 */ /* 0x000fe400078e024d */
[----:B------:R-:W-:Y:S07]  /*6b20*/  IMAD R75, R5, R70, R75 ;  /* 0x00000046054b7224 */ /* 0x000fee00078e024b */
.L_x_134:
[----:B------:R-:W-:Y:S01]  /*6b30*/  @!P1 IMAD.HI.U32 R0, R77, R12, RZ ;  /* 0x0000000c4d009227 */ /* 0x000fe200078e00ff */
[----:B-1----:R-:W-:Y:S01]  /*6b40*/  @!P1 ISETP.NE.AND P0, PT, R10, 0x1, PT ;  /* 0x000000010a00980c */ /* 0x002fe20003f05270 */
[----:B------:R-:W-:Y:S01]  /*6b50*/  ULOP3.LUT UP0, URZ, UR42, 0x1b0, URZ, 0xc0, !UPT ;  /* 0x000001b02aff7892 */ /* 0x000fe2000f80c0ff */
[----:B------:R-:W-:Y:S01]  /*6b60*/  @!P1 ISETP.NE.AND P2, PT, R9, 0x1, PT ;  /* 0x000000010900980c */ /* 0x000fe20003f45270 */
[----:B------:R-:W-:Y:S01]  /*6b70*/  @!P1 IMAD.HI.U32 R3, R75, R11, RZ ;  /* 0x0000000b4b039227 */ /* 0x000fe200078e00ff */
[----:B------:R-:W-:Y:S02]  /*6b80*/  @!P1 SHF.R.U32.HI R0, RZ, R13, R0 ;  /* 0x0000000dff009219 */ /* 0x000fe40000011600 */
[----:B------:R-:W-:Y:S01]  /*6b90*/  @P4 SHF.R.U32.HI R171, RZ, 0x10, R17 ;  /* 0x00000010ffab4819 */ /* 0x000fe20000011611 */
[----:B------:R-:W-:Y:S01]  /*6ba0*/  VIADD R182, R182, 0x1 ;  /* 0x00000001b6b67836 */ /* 0x000fe20000000000 */
[----:B------:R-:W-:Y:S02]  /*6bb0*/  @!P1 SHF.R.U32.HI R2, RZ, R14, R3 ;  /* 0x0000000eff029219 */ /* 0x000fe40000011603 */
[----:B------:R-:W-:Y:S02]  /*6bc0*/  @!P1 SEL R3, R77, R0, !P2 ;  /* 0x000000004d039207 */ /* 0x000fe40005000000 */
[----:B------:R-:W-:Y:S05]  /*6bd0*/  @!P1 SEL R2, R75, R2, !P0 ;  /* 0x000000024b029207 */ /* 0x000fea0004000000 */
[----:B------:R-:W-:Y:S02]  /*6be0*/  @!P1 IMAD.IADD R0, R2, 0x1, -R3 ;  /* 0x0000000102009824 */ /* 0x000fe400078e0a03 */
[----:B------:R-:W-:Y:S02]  /*6bf0*/  @!P1 IMAD.IADD R2, R3, 0x1, -R2 ;  /* 0x0000000103029824 */ /* 0x000fe400078e0a02 */
[----:B------:R-:W-:Y:S02]  /*6c00*/  @!P1 IMAD R77, R0, R9, R77 ;  /* 0x00000009004d9224 */ /* 0x000fe400078e024d */
[----:B------:R-:W-:Y:S01]  /*6c10*/  @!P1 IMAD R75, R2, R10, R75 ;  /* 0x0000000a024b9224 */ /* 0x000fe200078e024b */
[----:B------:R-:W-:Y:S06]  /*6c20*/  BRA.U !UP0, `(.L_x_135) ;  /* 0x0000000108407547 */ /* 0x000fec000b800000 */
[----:B------:R-:W1:Y:S01]  /*6c30*/  LDCU.64 UR8, c[0x4][0x80] ;  /* 0x01001000ff0877ac */ /* 0x000e620008000a00 */
[----:B------:R-:W-:Y:S01]  /*6c40*/  MOV R3, 0x0 ;  /* 0x0000000000037802 */ /* 0x000fe20000000f00 */
[----:B------:R-:W-:Y:S02]  /*6c50*/  HFMA2 R12, -RZ, RZ, 0, 5.9604644775390625e-08 ;  /* 0x00000001ff0c7431 */ /* 0x000fe400000001ff */
[----:B------:R-:W-:Y:S02]  /*6c60*/  IMAD.MOV.U32 R8, RZ, RZ, 0x70 ;  /* 0x00000070ff087424 */ /* 0x000fe400078e00ff */
[----:B------:R-:W-:Y:S01]  /*6c70*/  IMAD.MOV.U32 R13, RZ, RZ, RZ ;  /* 0x000000ffff0d7224 */ /* 0x000fe200078e00ff */
[----:B------:R-:W2:Y:S01]  /*6c80*/  LDCU.64 UR6, c[0x4][0x88] ;  /* 0x01001100ff0677ac */ /* 0x000ea20008000a00 */
[----:B------:R-:W3:Y:S01]  /*6c90*/  LDC.64 R2, c[0x4][R3] ;  /* 0x0100000003027b82 */ /* 0x000ee20000000a00 */
[----:B------:R-:W4:Y:S01]  /*6ca0*/  LDCU.64 UR4, c[0x4][0x8] ;  /* 0x01000100ff0477ac */ /* 0x000f220008000a00 */
[----:B-1----:R-:W-:Y:S01]  /*6cb0*/  MOV R5, UR9 ;  /* 0x0000000900057c02 */ /* 0x002fe20008000f00 */
[----:B------:R-:W-:Y:S01]  /*6cc0*/  IMAD.U32 R4, RZ, RZ, UR8 ;  /* 0x00000008ff047e24 */ /* 0x000fe2000f8e00ff */
[----:B--2---:R-:W-:Y:S01]  /*6cd0*/  MOV R7, UR7 ;  /* 0x0000000700077c02 */ /* 0x004fe20008000f00 */
[----:B------:R-:W-:Y:S01]  /*6ce0*/  IMAD.U32 R6, RZ, RZ, UR6 ;  /* 0x00000006ff067e24 */ /* 0x000fe2000f8e00ff */
[----:B----4-:R-:W-:Y:S01]  /*6cf0*/  MOV R11, UR5 ;  /* 0x00000005000b7c02 */ /* 0x010fe20008000f00 */
[----:B------:R-:W-:Y:S02]  /*6d00*/  IMAD.U32 R10, RZ, RZ, UR4 ;  /* 0x00000004ff0a7e24 */ /* 0x000fe4000f8e00ff */
[----:B------:R-:W-:Y:S07]  /*6d10*/  LEPC R20, `(.L_x_135) ;  /* 0x000000001014794e */ /* 0x000fee0000000000 */
[----:B---3-5:R-:W-:Y:S05]  /*6d20*/  CALL.ABS.NOINC R2 ;  /* 0x0000000002007343 */ /* 0x028fea0003c00000 */
.L_x_135:
[----:B------:R-:W-:Y:S01]  /*6d30*/  LOP3.LUT P0, RZ, R179, 0x1b0, RZ, 0xc0, !PT ;  /* 0x000001b0b3ff7812 */ /* 0x000fe2000780c0ff */
[----:B------:R-:W-:Y:S11]  /*6d40*/  BSSY.RECONVERGENT B6, `(.L_x_136) ;  /* 0x0000013000067945 */ /* 0x000ff60003800200 */
[----:B------:R-:W-:Y:S01]  /*6d50*/  @!UPT UIADD3 URZ, UPT, UPT, URZ, URZ, URZ ;  /* 0x000000fffffff290 */ /* 0x000fe2000fffe0ff */
[----:B------:R-:W-:Y:S05]  /*6d60*/  @!P0 BRA `(.L_x_137) ;  /* 0x0000000000408947 */ /* 0x000fea0003800000 */
        /* <DEDUP_REMOVED lines=16> */
.L_x_137:
[----:B------:R-:W-:Y:S05]  /*6e70*/  BSYNC.RECONVERGENT B6 ;  /* 0x0000000000067941 */ /* 0x000fea0003800200 */
.L_x_136:
[----:B------:R-:W-:Y:S01]  /*6e80*/  ISETP.NE.U32.AND P3, PT, R150, RZ, PT ;  /* 0x000000ff9600720c */ /* 0x000fe20003f65070 */
[----:B------:R-:W-:Y:S01]  /*6e90*/  UISETP.NE.AND UP1, UPT, UR44, URZ, UPT ;  /* 0x000000ff2c00728c */ /* 0x000fe2000bf25270 */
[----:B------:R-:W-:Y:S02]  /*6ea0*/  ISETP.NE.U32.AND P4, PT, R146, RZ, PT ;  /* 0x000000ff9200720c */ /* 0x000fe40003f85070 */
[----:B------:R-:W-:Y:S02]  /*6eb0*/  ISETP.NE.AND.EX P3, PT, R151, RZ, PT, P3 ;  /* 0x000000ff9700720c */ /* 0x000fe40003f65330 */
[----:B------:R-:W-:Y:S02]  /*6ec0*/  PLOP3.LUT P1, PT, PT, PT, PT, 0x8, 0x80 ;  /* 0x000000000080781c */ /* 0x000fe40003f2e170 */
[----:B------:R-:W-:Y:S02]  /*6ed0*/  PLOP3.LUT P0, PT, PT, PT, UP1, 0x80, 0x8 ;  /* 0x000000000008781c */ /* 0x000fe40003f0f018 */
[----:B------:R-:W-:Y:S02]  /*6ee0*/  ISETP.NE.AND.EX P4, PT, R147, RZ, PT, P4 ;  /* 0x000000ff9300720c */ /* 0x000fe40003f85340 */
[----:B------:R-:W1:Y:S09]  /*6ef0*/  @UP1 LDCU.64 UR4, c[0x0][0x888] ;  /* 0x00011100ff0417ac */ /* 0x000e720008000a00 */
[----:B------:R-:W-:Y:S01]  /*6f00*/  @P0 PLOP3.LUT P1, PT, P3, PT, PT, 0x80, 0x8 ;  /* 0x000000000008081c */ /* 0x000fe20001f2f070 */
[----:B-1----:R-:W-:Y:S04]  /*6f10*/  @UP1 UISETP.NE.U32.AND UP0, UPT, UR4, URZ, UPT ;  /* 0x000000ff0400128c */ /* 0x002fe8000bf05070 */
[----:B------:R-:W-:Y:S04]  /*6f20*/  @UP1 UISETP.NE.AND.EX UP0, UPT, UR5, URZ, UPT, UP0 ;  /* 0x000000ff0500128c */ /* 0x000fe8000bf05300 */
[----:B------:R-:W-:Y:S01]  /*6f30*/  @UP1 USEL UR4, URZ, 0xffffffff, UP0 ;  /* 0xffffffffff041887 */ /* 0x000fe20008000000 */
[----:B------:R-:W-:Y:S11]  /*6f40*/  @!P3 BRA `(.L_x_138) ;  /* 0x00000000002cb947 */ /* 0x000ff60003800000 */
[----:B------:R-:W-:Y:S01]  /*6f50*/  ISETP.NE.U32.AND P2, PT, R148, RZ, PT ;  /* 0x000000ff9400720c */ /* 0x000fe20003f45070 */
[----:B------:R-:W-:Y:S03]  /*6f60*/  IMAD.MOV.U32 R165, RZ, RZ, 0x1 ;  /* 0x00000001ffa57424 */ /* 0x000fe600078e00ff */
[----:B------:R-:W-:Y:S11]  /*6f70*/  ISETP.NE.AND.EX P2, PT, R149, RZ, PT, P2 ;  /* 0x000000ff9500720c */ /* 0x000ff60003f45320 */
[----:B------:R-:W-:Y:S02]  /*6f80*/  @!UPT UIADD3 URZ, UPT, UPT, URZ, URZ, URZ ;  /* 0x000000fffffff290 */ /* 0x000fe4000fffe0ff */
[----:B------:R-:W1:Y:S01]  /*6f90*/  @P2 LDC.64 R2, c[0x0][0x888] ;  /* 0x00022200ff022b82 */ /* 0x000e620000000a00 */
[----:B------:R-:W-:Y:S04]  /*6fa0*/  @P2 IMAD R0, R150, UR36, RZ ;  /* 0x0000002496002c24 */ /* 0x000fe8000f8e02ff */
[----:B-1----:R-:W-:Y:S04]  /*6fb0*/  @P2 IMAD.WIDE R2, R0, 0x4, R2 ;  /* 0x0000000400022825 */ /* 0x002fe800078e0202 */
[----:B------:R-:W-:Y:S01]  /*6fc0*/  HFMA2 R0, -RZ, RZ, 0, 5.9604644775390625e-08 ;  /* 0x00000001ff007431 */ /* 0x000fe200000001ff */
[----:B-----5:R1:W5:Y:S04]  /*6fd0*/  @P2 LDG.E R81, desc[UR40][R2.64] ;  /* 0x0000002802512981 */ /* 0x020368000c1e1900 */
[----:B------:R-:W-:Y:S01]  /*6fe0*/  @!P2 PRMT R165, R0, 0x7610, R165 ;  /* 0x0000761000a5a816 */ /* 0x000fe200000000a5 */
[----:B-1----:R-:W2:Y:S06]  /*6ff0*/  @!P2 LDC R81, c[0x0][0x880] ;  /* 0x00022000ff51ab82 */ /* 0x002eac0000000800 */
.L_x_138:
[----:B------:R-:W-:Y:S05]  /*7000*/  @!P4 BRA `(.L_x_139) ;  /* 0x000000000020c947 */ /* 0x000fea0003800000 */
[----:B------:R-:W-:Y:S04]  /*7010*/  ISETP.NE.U32.AND P2, PT, R144, RZ, PT ;  /* 0x000000ff9000720c */ /* 0x000fe80003f45070 */
[----:B------:R-:W-:Y:S11]  /*7020*/  ISETP.NE.AND.EX P2, PT, R145, RZ, PT, P2 ;  /* 0x000000ff9100720c */ /* 0x000ff60003f45320 */
[----:B------:R-:W-:Y:S02]  /*7030*/  @!UPT UIADD3 URZ, UPT, UPT, URZ, URZ, URZ ;  /* 0x000000fffffff290 */ /* 0x000fe4000fffe0ff */
[----:B------:R-:W1:Y:S01]  /*7040*/  @P2 LDC.64 R2, c[0x0][0x8a8] ;  /* 0x00022a00ff022b82 */ /* 0x000e620000000a00 */
[----:B------:R-:W-:Y:S04]  /*7050*/  @P2 IMAD R0, R146, UR36, RZ ;  /* 0x0000002492002c24 */ /* 0x000fe8000f8e02ff */
[----:B-1----:R-:W-:Y:S05]  /*7060*/  @P2 IMAD.WIDE R2, R0, 0x4, R2 ;  /* 0x0000000400022825 */ /* 0x002fea00078e0202 */
[----:B-----5:R1:W5:Y:S02]  /*7070*/  @P2 LDG.E R78, desc[UR40][R2.64] ;  /* 0x00000028024e2981 */ /* 0x020364000c1e1900 */
[----:B-1----:R-:W3:Y:S02]  /*7080*/  @!P2 LDC R78, c[0x0][0x8a0] ;  /* 0x00022800ff4eab82 */ /* 0x002ee40000000800 */
.L_x_139:
[----:B--2--5:R-:W-:Y:S01]  /*7090*/  @P0 FSETP.NEU.AND P4, PT, R81, RZ, PT ;  /* 0x000000ff5100020b */ /* 0x024fe20003f8d000 */
[----:B------:R-:W-:Y:S01]  /*70a0*/  IMAD.U32 R0, RZ, RZ, UR4 ;  /* 0x00000004ff007e24 */ /* 0x000fe2000f8e00ff */
[----:B------:R-:W-:Y:S01]  /*70b0*/  @P0 LOP3.LUT P2, RZ, R165, 0xff, RZ, 0xc0, !PT ;  /* 0x000000ffa5ff0812 */ /* 0x000fe2000784c0ff */
[----:B------:R-:W-:Y:S01]  /*70c0*/  BSSY B1, `(.L_x_140) ;  /* 0x000003d000017945 */ /* 0x000fe20003800000 */
[----:B------:R-:W-:Y:S01]  /*70d0*/  @P0 SEL R3, RZ, 0xffffffff, P4 ;  /* 0xffffffffff030807 */ /* 0x000fe20002000000 */
[C---:B------:R-:W-:Y:S01]  /*70e0*/  IMAD R64, R76.reuse, 0x40, R79 ;  /* 0x000000404c407824 */ /* 0x040fe200078e024f */
[----:B------:R-:W-:Y:S02]  /*70f0*/  LEA R181, R76, UR43, 0x3 ;  /* 0x0000002b4cb57c11 */ /* 0x000fe4000f8e18ff */
[----:B------:R-:W-:Y:S02]  /*7100*/  CS2R R86, SRZ ;  /* 0x0000000000567805 */ /* 0x000fe4000001ff00 */
[----:B------:R-:W-:Y:S02]  /*7110*/  @P1 SEL R3, R0, R3, !P2 ;  /* 0x0000000300031207 */ /* 0x000fe40005000000 */
[----:B------:R-:W-:Y:S02]  /*7120*/  CS2R R84, SRZ ;  /* 0x0000000000547805 */ /* 0x000fe4000001ff00 */
[----:B------:R-:W-:Y:S02]  /*7130*/  SHF.L.U32 R2, R175, 0x1f, RZ ;  /* 0x0000001faf027819 */ /* 0x000fe400000006ff */
[----:B------:R-:W-:Y:S02]  /*7140*/  CS2R R90, SRZ ;  /* 0x00000000005a7805 */ /* 0x000fe4000001ff00 */
[----:B------:R-:W-:Y:S02]  /*7150*/  @P0 LOP3.LUT R3, R3, 0x1, RZ, 0xc0, !PT ;  /* 0x0000000103030812 */ /* 0x000fe400078ec0ff */
[----:B------:R-:W-:Y:S02]  /*7160*/  CS2R R88, SRZ ;  /* 0x0000000000587805 */ /* 0x000fe4000001ff00 */
[----:B------:R-:W-:Y:S02]  /*7170*/  PLOP3.LUT P5, PT, PT, PT, PT, 0x8, 0x80 ;  /* 0x000000000080781c */ /* 0x000fe40003fae170 */
[----:B------:R-:W-:Y:S02]  /*7180*/  CS2R R98, SRZ ;  /* 0x0000000000627805 */ /* 0x000fe4000001ff00 */
[----:B------:R-:W-:Y:S02]  /*7190*/  ISETP.NE.U32.OR P1, PT, R3, 0x1, !P0 ;  /* 0x000000010300780c */ /* 0x000fe40004725470 */
[----:B------:R-:W-:Y:S02]  /*71a0*/  CS2R R96, SRZ ;  /* 0x0000000000607805 */ /* 0x000fe4000001ff00 */
[----:B------:R-:W-:Y:S02]  /*71b0*/  CS2R R94, SRZ ;  /* 0x00000000005e7805 */ /* 0x000fe4000001ff00 */
[----:B------:R-:W-:Y:S07]  /*71c0*/  CS2R R92, SRZ ;  /* 0x00000000005c7805 */ /* 0x000fee000001ff00 */
[----:B------:R-:W-:Y:S04]  /*71d0*/  @P1 SHF.L.U32 R4, R173, 0x1f, RZ ;  /* 0x0000001fad041819 */ /* 0x000fe800000006ff */
[----:B------:R-:W1:Y:S01]  /*71e0*/  @P1 SYNCS.PHASECHK.TRANS64.TRYWAIT P0, [UR43+0x290], R4 ;  /* 0x00029004ff0015a7 */ /* 0x000e62000800112b */
[----:B------:R2:W4:Y:S01]  /*71f0*/  SYNCS.PHASECHK.TRANS64.TRYWAIT P4, [R181+URZ+0x2d0], R2 ;  /* 0x0002d002b50075a7 */ /* 0x00052200080811ff */
[----:B-1----:R-:W-:Y:S01]  /*7200*/  @P1 PLOP3.LUT P5, PT, P0, PT, PT, 0x8, 0x80 ;  /* 0x000000000080181c */ /* 0x002fe200007ae170 */
[----:B------:R-:W-:Y:S01]  /*7210*/  @!UPT UIADD3 URZ, UPT, UPT, URZ, URZ, URZ ;  /* 0x000000fffffff290 */ /* 0x000fe2000fffe0ff */
[----:B--2-4-:R-:W-:Y:S11]  /*7220*/  @!P1 BRA `(.L_x_141) ;  /* 0x0000000000989947 */ /* 0x014ff60003800000 */
[----:B------:R-:W-:Y:S01]  /*7230*/  ISETP.NE.U32.AND P0, PT, RZ, UR38, PT ;  /* 0x00000026ff007c0c */ /* 0x000fe2000bf05070 */
[----:B------:R-:W-:Y:S01]  /*7240*/  BSSY B0, `(.L_x_142) ;  /* 0x0000016000007945 */ /* 0x000fe20003800000 */
[----:B------:R-:W-:Y:S02]  /*7250*/  FSETP.NEU.AND P2, PT, R81, RZ, PT ;  /* 0x000000ff5100720b */ /* 0x000fe40003f4d000 */
[----:B------:R-:W-:Y:S02]  /*7260*/  CS2R R94, SRZ ;  /* 0x00000000005e7805 */ /* 0x000fe4000001ff00 */
[----:B------:R-:W-:Y:S02]  /*7270*/  ISETP.NE.AND.EX P0, PT, RZ, UR39, PT, P0 ;  /* 0x00000027ff007c0c */ /* 0x000fe4000bf05300 */
[----:B------:R-:W-:Y:S02]  /*7280*/  CS2R R92, SRZ ;  /* 0x00000000005c7805 */ /* 0x000fe4000001ff00 */
[----:B------:R-:W-:Y:S02]  /*7290*/  LOP3.LUT P1, RZ, R165, 0xff, RZ, 0xc0, !PT ;  /* 0x000000ffa5ff7812 */ /* 0x000fe4000782c0ff */
[----:B------:R-:W-:Y:S02]  /*72a0*/  CS2R R98, SRZ ;  /* 0x0000000000627805 */ /* 0x000fe4000001ff00 */
[----:B------:R-:W-:Y:S02]  /*72b0*/  SEL R0, RZ, 0xffffffff, P2 ;  /* 0xffffffffff007807 */ /* 0x000fe40001000000 */
[----:B------:R-:W-:Y:S02]  /*72c0*/  CS2R R96, SRZ ;  /* 0x0000000000607805 */ /* 0x000fe4000001ff00 */
[----:B------:R-:W-:Y:S02]  /*72d0*/  SEL R3, RZ, 0xffffffff, P0 ;  /* 0xffffffffff037807 */ /* 0x000fe40000000000 */
[----:B------:R-:W-:Y:S02]  /*72e0*/  CS2R R90, SRZ ;  /* 0x00000000005a7805 */ /* 0x000fe4000001ff00 */
[----:B------:R-:W-:Y:S02]  /*72f0*/  CS2R R88, SRZ ;  /* 0x0000000000587805 */ /* 0x000fe4000001ff00 */
[----:B------:R-:W-:Y:S02]  /*7300*/  CS2R R86, SRZ ;  /* 0x0000000000567805 */ /* 0x000fe4000001ff00 */
[----:B------:R-:W-:Y:S02]  /*7310*/  @P3 SEL R0, R3, R0, !P1 ;  /* 0x0000000003003207 */ /* 0x000fe40004800000 */
[----:B------:R-:W-:Y:S02]  /*7320*/  CS2R R84, SRZ ;  /* 0x0000000000547805 */ /* 0x000fe4000001ff00 */
[----:B------:R-:W-:Y:S04]  /*7330*/  LOP3.LUT R0, R0, 0x1, RZ, 0xc0, !PT ;  /* 0x0000000100007812 */ /* 0x000fe800078ec0ff */
[----:B------:R-:W-:Y:S01]  /*7340*/  ISETP.NE.U32.AND P0, PT, R0, 0x1, PT ;  /* 0x000000010000780c */ /* 0x000fe20003f05070 */
[----:B------:R-:W-:Y:S01]  /*7350*/  @!UPT UIADD3 URZ, UPT, UPT, URZ, URZ, URZ ;  /* 0x000000fffffff290 */ /* 0x000fe2000fffe0ff */
[----:B------:R-:W-:Y:S11]  /*7360*/  @!P5 BRA `(.L_x_143) ;  /* 0x00000000000cd947 */ /* 0x000ff60003800000 */
[----:B------:R-:W-:Y:S04]  /*7370*/  SHF.L.U32 R3, R173, 0x1f, RZ ;  /* 0x0000001fad037819 */ /* 0x000fe800000006ff */
[----:B------:R-:W1:Y:S02]  /*7380*/  SYNCS.PHASECHK.TRANS64.TRYWAIT P1, [UR43+0x290], R3 ;  /* 0x00029003ff0075a7 */ /* 0x000e64000802112b */
[----:B-1----:R-:W-:Y:S05]  /*7390*/  @!P1 BRA `(.L_x_144) ;  /* 0x0000002c00249947 */ /* 0x002fea0003800000 */
.L_x_143:
[----:B------:R-:W-:Y:S05]  /*73a0*/  BSYNC B0 ;  /* 0x0000000000007941 */ /* 0x000fea0003800000 */
.L_x_142:
[----:B------:R2:W4:Y:S01]  /*73b0*/  @P0 LDS.128 R92, [R168+UR43+0x400] ;  /* 0x0004002ba85c0984 */ /* 0x0005220008000c00 */
[----:B------:R-:W-:Y:S01]  /*73c0*/  UIADD3 UR4, UPT, UPT, UR43, 0x298, URZ ;  /* 0x000002982b047890 */ /* 0x000fe2000fffe0ff */
[----:B------:R-:W-:Y:S02]  /*73d0*/  LOP3.LUT R173, R173, 0x1, RZ, 0x3c, !PT ;  /* 0x00000001adad7812 */ /* 0x000fe400078e3cff */
[----:B------:R2:W1:Y:S01]  /*73e0*/  @P0 LDS.128 R96, [R178+0x10] ;  /* 0x00001000b2600984 */ /* 0x0004620000000c00 */
[----:B------:R-:W-:Y:S03]  /*73f0*/  UPRMT UR4, UR37, 0x654, UR4 ;  /* 0x0000065425047896 */ /* 0x000fe60008000004 */
[----:B------:R2:W1:Y:S04]  /*7400*/  @P0 LDS.128 R88, [R177+0x20] ;  /* 0x00002000b1580984 */ /* 0x0004680000000c00 */
[----:B------:R2:W1:Y:S01]  /*7410*/  @P0 LDS.128 R84, [R176+0x30] ;  /* 0x00003000b0540984 */ /* 0x0004620000000c00 */
[----:B------:R-:W-:Y:S01]  /*7420*/  @!PT LDS RZ, [RZ] ;  /* 0x00000000fffff984 */ /* 0x000fe20000000800 */
[----:B------:R-:W-:Y:S01]  /*7430*/  @!PT LDS RZ, [RZ] ;  /* 0x00000000fffff984 */ /* 0x000fe20000000800 */
[----:B------:R-:W-:Y:S01]  /*7440*/  @!PT LDS RZ, [RZ] ;  /* 0x00000000fffff984 */ /* 0x000fe20000000800 */
[----:B------:R-:W-:Y:S01]  /*7450*/  @!PT LDS RZ, [RZ] ;  /* 0x00000000fffff984 */ /* 0x000fe20000000800 */
[----:B------:R5:W-:Y:S06]  /*7460*/  MEMBAR.ALL.CTA ;  /* 0x0000000000007992 */ /* 0x000bec0000008000 */
[----:B-----5:R-:W5:Y:S02]  /*7470*/  FENCE.VIEW.ASYNC.S ;  /* 0x00000000000073c6 */ /* 0x020f640000000000 */
[----:B-----5:R-:W-:Y:S01]  /*7480*/  SYNCS.ARRIVE.TRANS64.RED.A1T0 RZ, [UR4], RZ ;  /* 0x000000ffffff79a7 */ /* 0x020fe20008100404 */
.L_x_141:
[----:B------:R-:W-:Y:S05]  /*7490*/  BSYNC B1 ;  /* 0x0000000000017941 */ /* 0x000fea0003800000 */
.L_x_140:
[----:B-1----:R-:W-:Y:S04]  /*74a0*/  SHF.R.U32.HI R0, RZ, 0x15, R64 ;  /* 0x00000015ff007819 */ /* 0x002fe80000011640 */
[----:B------:R-:W-:Y:S01]  /*74b0*/  LOP3.LUT P0, RZ, R0, 0x3, R169, 0x48, !PT ;  /* 0x0000000300ff7812 */ /* 0x000fe200078048a9 */
[----:B------:R-:W-:Y:S01]  /*74c0*/  @!UPT UIADD3 URZ, UPT, UPT, URZ, URZ, URZ ;  /* 0x000000fffffff290 */ /* 0x000fe2000fffe0ff */
[----:B------:R-:W-:Y:S11]  /*74d0*/  @P4 BRA `(.L_x_145) ;  /* 0x0000000000084947 */ /* 0x000ff60003800000 */
[----:B------:R-:W1:Y:S02]  /*74e0*/  SYNCS.PHASECHK.TRANS64.TRYWAIT P1, [R181+URZ+0x2d0], R2 ;  /* 0x0002d002b50075a7 */ /* 0x000e6400080211ff */
[----:B-1----:R-:W-:Y:S05]  /*74f0*/  @!P1 BRA `(.L_x_146) ;  /* 0x0000002800e49947 */ /* 0x002fea0003800000 */
.L_x_145:
[----:B------:R-:W-:Y:S05]  /*7500*/  @!P0 BRA `(.L_x_147) ;  /* 0x0000000000408947 */ /* 0x000fea0003800000 */
[----:B------:R-:W1:Y:S01]  /*7510*/  LDCU.64 UR8, c[0x4][0x70] ;  /* 0x01000e00ff0877ac */ /* 0x000e620008000a00 */
[----:B------:R-:W-:Y:S01]  /*7520*/  MOV R3, 0x0 ;  /* 0x0000000000037802 */ /* 0x000fe20000000f00 */
[----:B------:R-:W-:Y:S02]  /*7530*/  HFMA2 R12, -RZ, RZ, 0, 5.9604644775390625e-08 ;  /* 0x00000001ff0c7431 */ /* 0x000fe400000001ff */
[----:B------:R-:W-:Y:S02]  /*7540*/  IMAD.MOV.U32 R8, RZ, RZ, 0x192 ;  /* 0x00000192ff087424 */ /* 0x000fe400078e00ff */
[----:B------:R-:W-:Y:S01]  /*7550*/  IMAD.MOV.U32 R13, RZ, RZ, RZ ;  /* 0x000000ffff0d7224 */ /* 0x000fe200078e00ff */
[----:B------:R-:W5:Y:S01]  /*7560*/  LDCU.64 UR6, c[0x4][0x78] ;  /* 0x01000f00ff0677ac */ /* 0x000f620008000a00 */
[----:B------:R-:W2:Y:S01]  /*7570*/  LDC.64 R2, c[0x4][R3] ;  /* 0x0100000003027b82 */ /* 0x000ea20000000a00 */
[----:B------:R-:W3:Y:S01]  /*7580*/  LDCU.64 UR4, c[0x4][0x10] ;  /* 0x01000200ff0477ac */ /* 0x000ee20008000a00 */
[----:B-1----:R-:W-:Y:S01]  /*7590*/  MOV R5, UR9 ;  /* 0x0000000900057c02 */ /* 0x002fe20008000f00 */
[----:B------:R-:W-:Y:S01]  /*75a0*/  IMAD.U32 R4, RZ, RZ, UR8 ;  /* 0x00000008ff047e24 */ /* 0x000fe2000f8e00ff */
[----:B-----5:R-:W-:Y:S01]  /*75b0*/  MOV R7, UR7 ;  /* 0x0000000700077c02 */ /* 0x020fe20008000f00 */
[----:B------:R-:W-:Y:S01]  /*75c0*/  IMAD.U32 R6, RZ, RZ, UR6 ;  /* 0x00000006ff067e24 */ /* 0x000fe2000f8e00ff */
[----:B---3--:R-:W-:Y:S01]  /*75d0*/  MOV R11, UR5 ;  /* 0x00000005000b7c02 */ /* 0x008fe20008000f00 */
[----:B------:R-:W-:Y:S02]  /*75e0*/  IMAD.U32 R10, RZ, RZ, UR4 ;  /* 0x00000004ff0a7e24 */ /* 0x000fe4000f8e00ff */
[----:B------:R-:W-:Y:S07]  /*75f0*/  LEPC R20, `(.L_x_147) ;  /* 0x000000001014794e */ /* 0x000fee0000000000 */
[----:B--2-4-:R-:W-:Y:S05]  /*7600*/  CALL.ABS.NOINC R2 ;  /* 0x0000000002007343 */ /* 0x014fea0003c00000 */
.L_x_147:
[----:B------:R-:W-:Y:S01]  /*7610*/  LOP3.LUT P0, RZ, R166, 0x60, RZ, 0xc0, !PT ;  /* 0x00000060a6ff7812 */ /* 0x000fe2000780c0ff */
[----:B------:R-:W-:Y:S05]  /*7620*/  WARPSYNC.ALL ;  /* 0x0000000000007948 */ /* 0x000fea0003800000 */
[----:B------:R-:W-:Y:S01]  /*7630*/  R2UR UR4, R64 ;  /* 0x00000000400472ca */ /* 0x000fe200000e0000 */
[----:B------:R-:W-:Y:S01]  /*7640*/  BSSY.RECONVERGENT B0, `(.L_x_148) ;  /* 0x0000120000007945 */ /* 0x000fe20003800200 */
[-C--:B----4-:R-:W-:Y:S02]  /*7650*/  F2FP.F16.E4M3.UNPACK_B R82, R92.reuse ;  /* 0x0000005cff52723e */ /* 0x090fe400020006ff */
[----:B------:R-:W-:Y:S02]  /*7660*/  F2FP.F16.E4M3.UNPACK_B R109, R92.H1 ;  /* 0x0000005cff6d723e */ /* 0x000fe400030006ff */
[-C--:B------:R-:W-:Y:S01]  /*7670*/  F2FP.F16.E4M3.UNPACK_B R107, R93.reuse ;  /* 0x0000005dff6b723e */ /* 0x080fe200020006ff */
[--C-:B------:R-:W-:Y:S01]  /*7680*/  HADD2.F32 R80, -RZ, R82.reuse.H0_H0 ;  /* 0x20000052ff507230 */ /* 0x100fe20000004100 */
[----:B------:R-:W-:Y:S01]  /*7690*/  F2FP.F16.E4M3.UNPACK_B R105, R93.H1 ;  /* 0x0000005dff69723e */ /* 0x000fe200030006ff */
[----:B------:R-:W-:Y:S01]  /*76a0*/  HADD2.F32 R82, -RZ, R82.H1_H1 ;  /* 0x30000052ff527230 */ /* 0x000fe20000004100 */
[-C--:B------:R-:W-:Y:S01]  /*76b0*/  F2FP.F16.E4M3.UNPACK_B R130, R84.reuse ;  /* 0x00000054ff82723e */ /* 0x080fe200020006ff */
[--C-:B------:R-:W-:Y:S01]  /*76c0*/  HADD2.F32 R83, -RZ, R109.reuse.H0_H0 ;  /* 0x2000006dff537230 */ /* 0x100fe20000004100 */
[----:B------:R-:W-:Y:S01]  /*76d0*/  F2FP.F16.E4M3.UNPACK_B R132, R84.H1 ;  /* 0x00000054ff84723e */ /* 0x000fe200030006ff */
[----:B------:R-:W1:Y:S01]  /*76e0*/  LDTM.x64 R4, tmem[UR4] ;  /* 0x00000004000479ee */ /* 0x000e620008340000 */
[----:B------:R-:W-:Y:S01]  /*76f0*/  NOP ;  /* 0x0000000000007918 */ /* 0x000fe20000000000 */
[----:B------:R-:W-:Y:S01]  /*7700*/  IADD3 R181, PT, PT, R181, 0x2f0, RZ ;  /* 0x000002f0b5b57810 */ /* 0x000fe20007ffe0ff */
[--C-:B------:R-:W-:Y:S01]  /*7710*/  HADD2.F32 R129, -RZ, R130.reuse.H0_H0 ;  /* 0x20000082ff817230 */ /* 0x100fe20000004100 */
[----:B------:R-:W-:Y:S01]  /*7720*/  F2FP.F16.E4M3.UNPACK_B R93, R94 ;  /* 0x0000005eff5d723e */ /* 0x000fe200020006ff */
[----:B------:R-:W-:Y:S01]  /*7730*/  HADD2.F32 R130, -RZ, R130.H1_H1 ;  /* 0x30000082ff827230 */ /* 0x000fe20000004100 */
[----:B------:R-:W-:Y:S01]  /*7740*/  LOP3.LUT R181, R181, 0xfefffff8, RZ, 0xc0, !PT ;  /* 0xfefffff8b5b57812 */ /* 0x000fe200078ec0ff */
[----:B------:R-:W-:Y:S01]  /*7750*/  HADD2.F32 R84, -RZ, R109.H1_H1 ;  /* 0x3000006dff547230 */ /* 0x000fe20000004100 */
[-C--:B------:R-:W-:Y:S01]  /*7760*/  F2FP.F16.E4M3.UNPACK_B R134, R85.reuse ;  /* 0x00000055ff86723e */ /* 0x080fe200020006ff */
[----:B------:R-:W-:Y:S01]  /*7770*/  HADD2.F32 R131, -RZ, R132.H0_H0 ;  /* 0x20000084ff837230 */ /* 0x000fe20000004100 */
[----:B-1----:R1:W-:Y:S01]  /*7780*/  SYNCS.ARRIVE.TRANS64.RED.A1T0 RZ, [R181+URZ], RZ ;  /* 0x000000ffb5ff79a7 */ /* 0x0023e200081004ff */
[----:B------:R-:W-:Y:S01]  /*7790*/  F2FP.F16.E4M3.UNPACK_B R136, R85.H1 ;  /* 0x00000055ff88723e */ /* 0x000fe200030006ff */
[--C-:B------:R-:W-:Y:S01]  /*77a0*/  HADD2.F32 R85, -RZ, R107.reuse.H0_H0 ;  /* 0x2000006bff557230 */ /* 0x100fe20000004100 */
[-C--:B------:R-:W-:Y:S01]  /*77b0*/  F2FP.F16.E4M3.UNPACK_B R138, R86.reuse ;  /* 0x00000056ff8a723e */ /* 0x080fe200020006ff */
[--C-:B------:R-:W-:Y:S01]  /*77c0*/  HADD2.F32 R133, -RZ, R134.reuse.H0_H0 ;  /* 0x20000086ff857230 */ /* 0x100fe20000004100 */
[----:B------:R-:W-:Y:S01]  /*77d0*/  F2FP.F16.E4M3.UNPACK_B R140, R86.H1 ;  /* 0x00000056ff8c723e */ /* 0x000fe200030006ff */
[----:B------:R-:W-:Y:S01]  /*77e0*/  HADD2.F32 R86, -RZ, R107.H1_H1 ;  /* 0x3000006bff567230 */ /* 0x000fe20000004100 */
[----:B------:R-:W-:Y:S01]  /*77f0*/  F2FP.F16.E4M3.UNPACK_B R142, R87 ;  /* 0x00000057ff8e723e */ /* 0x000fe200020006ff */
[----:B------:R-:W-:Y:S01]  /*7800*/  HADD2.F32 R134, -RZ, R134.H1_H1 ;  /* 0x30000086ff867230 */ /* 0x000fe20000004100 */
[----:B------:R-:W-:Y:S01]  /*7810*/  F2FP.F16.E4M3.UNPACK_B R114, R88 ;  /* 0x00000058ff72723e */ /* 0x000fe200020006ff */
[--C-:B------:R-:W-:Y:S01]  /*7820*/  HADD2.F32 R137, -RZ, R138.reuse.H0_H0 ;  /* 0x2000008aff897230 */ /* 0x100fe20000004100 */
[-C--:B------:R-:W-:Y:S01]  /*7830*/  F2FP.F16.E4M3.UNPACK_B R118, R89.reuse ;  /* 0x00000059ff76723e */ /* 0x080fe200020006ff */
[----:B------:R-:W-:Y:S01]  /*7840*/  HADD2.F32 R138, -RZ, R138.H1_H1 ;  /* 0x3000008aff8a7230 */ /* 0x000fe20000004100 */
[----:B------:R-:W-:Y:S01]  /*7850*/  F2FP.F16.E4M3.UNPACK_B R120, R89.H1 ;  /* 0x00000059ff78723e */ /* 0x000fe200030006ff */
[C---:B---3--:R-:W-:Y:S01]  /*7860*/  FMUL R4, R78.reuse, R4 ;  /* 0x000000044e047220 */ /* 0x048fe20000400000 */
[C---:B------:R-:W-:Y:S01]  /*7870*/  FMUL R5, R78.reuse, R5 ;  /* 0x000000054e057220 */ /* 0x040fe20000400000 */
[C---:B------:R-:W-:Y:S01]  /*7880*/  FMUL R8, R78.reuse, R8 ;  /* 0x000000084e087220 */ /* 0x040fe20000400000 */
[C---:B------:R-:W-:Y:S01]  /*7890*/  FMUL R9, R78.reuse, R9 ;  /* 0x000000094e097220 */ /* 0x040fe20000400000 */
[C---:B------:R-:W-:Y:S01]  /*78a0*/  FFMA R4, R81.reuse, R80, R4 ;  /* 0x0000005051047223 */ /* 0x040fe20000000004 */
[C---:B------:R-:W-:Y:S01]  /*78b0*/  FFMA R5, R81.reuse, R82, R5 ;  /* 0x0000005251057223 */ /* 0x040fe20000000005 */
[----:B------:R-:W-:Y:S02]  /*78c0*/  HADD2.F32 R89, -RZ, R93.H0_H0 ;  /* 0x2000005dff597230 */ /* 0x000fe40000004100 */
[C---:B------:R-:W-:Y:S01]  /*78d0*/  FMUL R12, R78.reuse, R12 ;  /* 0x0000000c4e0c7220 */ /* 0x040fe20000400000 */
        /* <DEDUP_REMOVED lines=11> */
[--C-:B------:R-:W-:Y:S02]  /*7990*/  HADD2.F32 R113, -RZ, R114.reuse.H0_H0 ;  /* 0x20000072ff717230 */ /* 0x100fe40000004100 */
[C---:B------:R-:W-:Y:S01]  /*79a0*/  FMUL R32, R78.reuse, R36 ;  /* 0x000000244e207220 */ /* 0x040fe20000400000 */
[----:B------:R-:W-:Y:S02]  /*79b0*/  HADD2.F32 R114, -RZ, R114.H1_H1 ;  /* 0x30000072ff727230 */ /* 0x000fe40000004100 */
[C---:B------:R-:W-:Y:S01]  /*79c0*/  FMUL R33, R78.reuse, R37 ;  /* 0x000000254e217220 */ /* 0x040fe20000400000 */
[--C-:B------:R-:W-:Y:S02]  /*79d0*/  HADD2.F32 R117, -RZ, R118.reuse.H0_H0 ;  /* 0x20000076ff757230 */ /* 0x100fe40000004100 */
[C---:B------:R-:W-:Y:S01]  /*79e0*/  FMUL R36, R78.reuse, R40 ;  /* 0x000000284e247220 */ /* 0x040fe20000400000 */
[----:B------:R-:W-:Y:S02]  /*79f0*/  HADD2.F32 R118, -RZ, R118.H1_H1 ;  /* 0x30000076ff767230 */ /* 0x000fe40000004100 */
        /* <DEDUP_REMOVED lines=8> */
[----:B------:R-:W-:Y:S01]  /*7a80*/  F2FP.F16.E4M3.UNPACK_B R92, R94.H1 ;  /* 0x0000005eff5c723e */ /* 0x000fe200030006ff */
[C---:B------:R-:W-:Y:S01]  /*7a90*/  FMUL R53, R78.reuse, R57 ;  /* 0x000000394e357220 */ /* 0x040fe20000400000 */
[C---:B------:R-:W-:Y:S01]  /*7aa0*/  FMUL R56, R78.reuse, R60 ;  /* 0x0000003c4e387220 */ /* 0x040fe20000400000 */
[----:B------:R-:W-:Y:S01]  /*7ab0*/  F2FP.F16.E4M3.UNPACK_B R141, R87.H1 ;  /* 0x00000057ff8d723e */ /* 0x000fe200030006ff */
[C---:B------:R-:W-:Y:S01]  /*7ac0*/  FMUL R57, R78.reuse, R61 ;  /* 0x0000003d4e397220 */ /* 0x040fe20000400000 */
[----:B------:R-:W-:Y:S02]  /*7ad0*/  HADD2.F32 R80, -RZ, R142.H1_H1 ;  /* 0x3000008eff507230 */ /* 0x000fe40000004100 */
[C---:B------:R-:W-:Y:S01]  /*7ae0*/  FMUL R60, R78.reuse, R64 ;  /* 0x000000404e3c7220 */ /* 0x040fe20000400000 */
[----:B------:R-:W-:Y:S01]  /*7af0*/  F2FP.F16.E4M3.UNPACK_B R116, R88.H1 ;  /* 0x00000058ff74723e */ /* 0x000fe200030006ff */
[C---:B------:R-:W-:Y:S01]  /*7b00*/  FMUL R61, R78.reuse, R65 ;  /* 0x000000414e3d7220 */ /* 0x040fe20000400000 */
[C---:B------:R-:W-:Y:S01]  /*7b10*/  FMUL R6, R78.reuse, R6 ;  /* 0x000000064e067220 */ /* 0x040fe20000400000 */
[----:B------:R-:W-:Y:S01]  /*7b20*/  F2FP.F16.E4M3.UNPACK_B R94, R95 ;  /* 0x0000005fff5e723e */ /* 0x000fe200020006ff */
[C---:B------:R-:W-:Y:S01]  /*7b30*/  FMUL R7, R78.reuse, R7 ;  /* 0x000000074e077220 */ /* 0x040fe20000400000 */
[----:B------:R-:W-:Y:S02]  /*7b40*/  HADD2.F32 R87, -RZ, R105.H0_H0 ;  /* 0x20000069ff577230 */ /* 0x000fe40000004100 */
[C---:B------:R-:W-:Y:S01]  /*7b50*/  FFMA R6, R81.reuse, R83, R6 ;  /* 0x0000005351067223 */ /* 0x040fe20000000006 */
[----:B------:R-:W-:Y:S01]  /*7b60*/  F2FP.F16.E4M3.UNPACK_B R122, R90 ;  /* 0x0000005aff7a723e */ /* 0x000fe200020006ff */
[C---:B------:R-:W-:Y:S01]  /*7b70*/  FFMA R7, R81.reuse, R84, R7 ;  /* 0x0000005451077223 */ /* 0x040fe20000000007 */
[C---:B------:R-:W-:Y:S01]  /*7b80*/  FFMA R8, R81.reuse, R85, R8 ;  /* 0x0000005551087223 */ /* 0x040fe20000000008 */
[----:B------:R-:W-:Y:S01]  /*7b90*/  F2FP.F16.E4M3.UNPACK_B R124, R90.H1 ;  /* 0x0000005aff7c723e */ /* 0x000fe200030006ff */
[----:B------:R-:W-:Y:S01]  /*7ba0*/  FFMA R9, R81, R86, R9 ;  /* 0x0000005651097223 */ /* 0x000fe20000000009 */
[----:B------:R-:W-:Y:S01]  /*7bb0*/  HADD2.F32 R90, -RZ, R93.H1_H1 ;  /* 0x3000005dff5a7230 */ /* 0x000fe20000004100 */
[----:B------:R-:W-:Y:S01]  /*7bc0*/  F2FP.SATFINITE.E4M3.F32.PACK_AB_MERGE_C R156, R7, R6, RZ ;  /* 0x00000006079c723e */ /* 0x000fe200048070ff */
[----:B------:R-:W-:Y:S02]  /*7bd0*/  HADD2.F32 R93, -RZ, R94.H0_H0 ;  /* 0x2000005eff5d7230 */ /* 0x000fe40000004100 */
[C---:B------:R-:W-:Y:S01]  /*7be0*/  FMUL R10, R78.reuse, R10 ;  /* 0x0000000a4e0a7220 */ /* 0x040fe20000400000 */
[----:B------:R-:W-:Y:S01]  /*7bf0*/  HADD2.F32 R88, -RZ, R105.H1_H1 ;  /* 0x30000069ff587230 */ /* 0x000fe20000004100 */
[----:B------:R-:W-:Y:S01]  /*7c00*/  F2FP.SATFINITE.E4M3.F32.PACK_AB_MERGE_C R156, R5, R4, R156 ;  /* 0x00000004059c723e */ /* 0x000fe2000480709c */
[--C-:B------:R-:W-:Y:S02]  /*7c10*/  HADD2.F32 R121, -RZ, R122.reuse.H0_H0 ;  /* 0x2000007aff797230 */ /* 0x100fe40000004100 */
[C---:B------:R-:W-:Y:S01]  /*7c20*/  FFMA R10, R81.reuse, R87, R10 ;  /* 0x00000057510a7223 */ /* 0x040fe2000000000a */
[----:B------:R-:W-:Y:S02]  /*7c30*/  HADD2.F32 R122, -RZ, R122.H1_H1 ;  /* 0x3000007aff7a7230 */ /* 0x000fe40000004100 */
[C---:B------:R-:W-:Y:S01]  /*7c40*/  FMUL R11, R78.reuse, R11 ;  /* 0x0000000b4e0b7220 */ /* 0x040fe20000400000 */
[----:B------:R-:W-:Y:S01]  /*7c50*/  F2FP.F16.E4M3.UNPACK_B R103, R95.H1 ;  /* 0x0000005fff67723e */ /* 0x000fe200030006ff */
[----:B------:R-:W-:Y:S01]  /*7c60*/  HADD2.F32 R95, -RZ, R94.H1_H1 ;  /* 0x3000005eff5f7230 */ /* 0x000fe20000004100 */
[-C--:B------:R-:W-:Y:S01]  /*7c70*/  F2FP.F16.E4M3.UNPACK_B R126, R91.reuse ;  /* 0x0000005bff7e723e */ /* 0x080fe200020006ff */
[C---:B------:R-:W-:Y:S01]  /*7c80*/  FFMA R11, R81.reuse, R88, R11 ;  /* 0x00000058510b7223 */ /* 0x040fe2000000000b */
[----:B------:R-:W-:Y:S01]  /*7c90*/  F2FP.F16.E4M3.UNPACK_B R128, R91.H1 ;  /* 0x0000005bff80723e */ /* 0x000fe200030006ff */
[----:B------:R-:W-:Y:S02]  /*7ca0*/  HADD2.F32 R91, -RZ, R92.H0_H0 ;  /* 0x2000005cff5b7230 */ /* 0x000fe40000004100 */
[C---:B------:R-:W-:Y:S01]  /*7cb0*/  FFMA R12, R81.reuse, R89, R12 ;  /* 0x00000059510c7223 */ /* 0x040fe2000000000c */
[----:B------:R-:W-:Y:S01]  /*7cc0*/  FFMA R13, R81, R90, R13 ;  /* 0x0000005a510d7223 */ /* 0x000fe2000000000d */
[----:B------:R-:W-:Y:S01]  /*7cd0*/  F2FP.SATFINITE.E4M3.F32.PACK_AB_MERGE_C R157, R11, R10, RZ ;  /* 0x0000000a0b9d723e */ /* 0x000fe200048070ff */
[--C-:B------:R-:W-:Y:S01]  /*7ce0*/  HADD2.F32 R125, -RZ, R126.reuse.H0_H0 ;  /* 0x2000007eff7d7230 */ /* 0x100fe20000004100 */
[----:B------:R-:W-:Y:S01]  /*7cf0*/  F2FP.F16.E4M3.UNPACK_B R101, R96 ;  /* 0x00000060ff65723e */ /* 0x000fe200020006ff */
[----:B------:R-:W-:Y:S01]  /*7d00*/  HADD2.F32 R126, -RZ, R126.H1_H1 ;  /* 0x3000007eff7e7230 */ /* 0x000fe20000004100 */
[----:B------:R-:W-:Y:S01]  /*7d10*/  F2FP.SATFINITE.E4M3.F32.PACK_AB_MERGE_C R157, R9, R8, R157 ;  /* 0x00000008099d723e */ /* 0x000fe2000480709d */
[----:B------:R-:W-:Y:S02]  /*7d20*/  HADD2.F32 R83, -RZ, R142.H0_H0 ;  /* 0x2000008eff537230 */ /* 0x000fe40000004100 */
[C---:B------:R-:W-:Y:S01]  /*7d30*/  FMUL R14, R78.reuse, R14 ;  /* 0x0000000e4e0e7220 */ /* 0x040fe20000400000 */
[----:B------:R-:W-:Y:S02]  /*7d40*/  HADD2.F32 R92, -RZ, R92.H1_H1 ;  /* 0x3000005cff5c7230 */ /* 0x000fe40000004100 */
[C---:B------:R-:W-:Y:S01]  /*7d50*/  FMUL R15, R78.reuse, R15 ;  /* 0x0000000f4e0f7220 */ /* 0x040fe20000400000 */
[----:B------:R-:W-:Y:S01]  /*7d60*/  F2FP.F16.E4M3.UNPACK_B R100, R96.H1 ;  /* 0x00000060ff64723e */ /* 0x000fe200030006ff */
[--C-:B------:R-:W-:Y:S02]  /*7d70*/  HADD2.F32 R94, -RZ, R103.reuse.H0_H0 ;  /* 0x20000067ff5e7230 */ /* 0x100fe40000004100 */
[C---:B------:R-:W-:Y:S01]  /*7d80*/  FFMA R14, R81.reuse, R91, R14 ;  /* 0x0000005b510e7223 */ /* 0x040fe2000000000e */
[C---:B------:R-:W-:Y:S01]  /*7d90*/  FFMA R15, R81.reuse, R92, R15 ;  /* 0x0000005c510f7223 */ /* 0x040fe2000000000f */
[C---:B------:R-:W-:Y:S01]  /*7da0*/  FFMA R0, R81.reuse, R93, R0 ;  /* 0x0000005d51007223 */ /* 0x040fe20000000000 */
[----:B------:R-:W-:Y:S01]  /*7db0*/  FFMA R2, R81, R95, R2 ;  /* 0x0000005f51027223 */ /* 0x000fe20000000002 */
[-C--:B------:R-:W-:Y:S01]  /*7dc0*/  F2FP.F16.E4M3.UNPACK_B R102, R97.reuse ;  /* 0x00000061ff66723e */ /* 0x080fe200020006ff */
[----:B------:R-:W-:Y:S01]  /*7dd0*/  HADD2.F32 R96, -RZ, R103.H1_H1 ;  /* 0x30000067ff607230 */ /* 0x000fe20000004100 */
[----:B------:R-:W-:Y:S01]  /*7de0*/  F2FP.SATFINITE.E4M3.F32.PACK_AB_MERGE_C R158, R15, R14, RZ ;  /* 0x0000000e0f9e723e */ /* 0x000fe200048070ff */
[C---:B------:R-:W-:Y:S01]  /*7df0*/  FMUL R3, R78.reuse, R18 ;  /* 0x000000124e037220 */ /* 0x040fe20000400000 */
[----:B------:R-:W-:Y:S01]  /*7e00*/  F2FP.F16.E4M3.UNPACK_B R104, R97.H1 ;  /* 0x00000061ff68723e */ /* 0x000fe200030006ff */
[--C-:B------:R-:W-:Y:S01]  /*7e10*/  HADD2.F32 R97, -RZ, R101.reuse.H0_H0 ;  /* 0x20000065ff617230 */ /* 0x100fe20000004100 */
[----:B------:R-:W-:Y:S01]  /*7e20*/  F2FP.SATFINITE.E4M3.F32.PACK_AB_MERGE_C R158, R13, R12, R158 ;  /* 0x0000000c0d9e723e */ /* 0x000fe2000480709e */
[C---:B------:R-:W-:Y:S01]  /*7e30*/  FFMA R3, R81.reuse, R94, R3 ;  /* 0x0000005e51037223 */ /* 0x040fe20000000003 */
[-C--:B------:R-:W-:Y:S01]  /*7e40*/  F2FP.F16.E4M3.UNPACK_B R106, R98.reuse ;  /* 0x00000062ff6a723e */ /* 0x080fe200020006ff */
[C---:B------:R-:W-:Y:S01]  /*7e50*/  FMUL R19, R78.reuse, R19 ;  /* 0x000000134e137220 */ /* 0x040fe20000400000 */
[----:B------:R-:W-:Y:S01]  /*7e60*/  F2FP.F16.E4M3.UNPACK_B R108, R98.H1 ;  /* 0x00000062ff6c723e */ /* 0x000fe200030006ff */
[----:B------:R-:W-:Y:S01]  /*7e70*/  HADD2.F32 R98, -RZ, R101.H1_H1 ;  /* 0x30000065ff627230 */ /* 0x000fe20000004100 */
[-C--:B------:R-:W-:Y:S01]  /*7e80*/  F2FP.F16.E4M3.UNPACK_B R110, R99.reuse ;  /* 0x00000063ff6e723e */ /* 0x080fe200020006ff */
[----:B------:R-:W-:Y:S01]  /*7e90*/  HADD2.F32 R101, -RZ, R102.H0_H0 ;  /* 0x20000066ff657230 */ /* 0x000fe20000004100 */
[----:B------:R-:W-:Y:S01]  /*7ea0*/  F2FP.F16.E4M3.UNPACK_B R112, R99.H1 ;  /* 0x00000063ff70723e */ /* 0x000fe200030006ff */
[----:B------:R-:W-:Y:S02]  /*7eb0*/  HADD2.F32 R99, -RZ, R100.H0_H0 ;  /* 0x20000064ff637230 */ /* 0x000fe40000004100 */
[C---:B------:R-:W-:Y:S01]  /*7ec0*/  FFMA R19, R81.reuse, R96, R19 ;  /* 0x0000006051137223 */ /* 0x040fe20000000013 */
[C---:B------:R-:W-:Y:S01]  /*7ed0*/  FFMA R16, R81.reuse, R97, R16 ;  /* 0x0000006151107223 */ /* 0x040fe20000000010 */
[----:B------:R-:W-:Y:S01]  /*7ee0*/  FFMA R17, R81, R98, R17 ;  /* 0x0000006251117223 */ /* 0x000fe20000000011 */
[----:B------:R-:W-:Y:S02]  /*7ef0*/  HADD2.F32 R102, -RZ, R102.H1_H1 ;  /* 0x30000066ff667230 */ /* 0x000fe40000004100 */
[----:B------:R-:W-:Y:S01]  /*7f00*/  FMUL R18, R78, R22 ;  /* 0x000000164e127220 */ /* 0x000fe20000400000 */
[----:B------:R-:W-:Y:S01]  /*7f10*/  HADD2.F32 R100, -RZ, R100.H1_H1 ;  /* 0x30000064ff647230 */ /* 0x000fe20000004100 */
[----:B------:R-:W-:Y:S01]  /*7f20*/  F2FP.SATFINITE.E4M3.F32.PACK_AB_MERGE_C R159, R19, R3, RZ ;  /* 0x00000003139f723e */ /* 0x000fe200048070ff */
[--C-:B------:R-:W-:Y:S02]  /*7f30*/  HADD2.F32 R105, -RZ, R106.reuse.H0_H0 ;  /* 0x2000006aff697230 */ /* 0x100fe40000004100 */
[C---:B------:R-:W-:Y:S01]  /*7f40*/  FFMA R18, R81.reuse, R99, R18 ;  /* 0x0000006351127223 */ /* 0x040fe20000000012 */
[----:B------:R-:W-:Y:S01]  /*7f50*/  HADD2.F32 R106, -RZ, R106.H1_H1 ;  /* 0x3000006aff6a7230 */ /* 0x000fe20000004100 */
[----:B------:R-:W-:Y:S01]  /*7f60*/  F2FP.SATFINITE.E4M3.F32.PACK_AB_MERGE_C R159, R2, R0, R159 ;  /* 0x00000000029f723e */ /* 0x000fe2000480709f */
[----:B------:R-:W-:Y:S02]  /*7f70*/  HADD2.F32 R109, -RZ, R110.H0_H0 ;  /* 0x2000006eff6d7230 */ /* 0x000fe40000004100 */
[C---:B------:R-:W-:Y:S01]  /*7f80*/  FMUL R23, R78.reuse, R23 ;  /* 0x000000174e177220 */ /* 0x040fe20000400000 */
[--C-:B------:R-:W-:Y:S02]  /*7f90*/  HADD2.F32 R103, -RZ, R104.reuse.H0_H0 ;  /* 0x20000068ff677230 */ /* 0x100fe40000004100 */
[C---:B------:R-:W-:Y:S01]  /*7fa0*/  FMUL R22, R78.reuse, R26 ;  /* 0x0000001a4e167220 */ /* 0x040fe20000400000 */
[----:B------:R-:W-:Y:S01]  /*7fb0*/  HADD2.F32 R104, -RZ, R104.H1_H1 ;  /* 0x30000068ff687230 */ /* 0x000fe20000004100 */
[----:B------:R1:W-:Y:S01]  /*7fc0*/  STS.128 [R168+UR43+0x2400], R156 ;  /* 0x0024009ca8007988 */ /* 0x0003e20008000c2b */
[C---:B------:R-:W-:Y:S01]  /*7fd0*/  FFMA R23, R81.reuse, R100, R23 ;  /* 0x0000006451177223 */ /* 0x040fe20000000017 */
[C---:B------:R-:W-:Y:S01]  /*7fe0*/  FFMA R20, R81.reuse, R101, R20 ;  /* 0x0000006551147223 */ /* 0x040fe20000000014 */
[C---:B------:R-:W-:Y:S01]  /*7ff0*/  FFMA R21, R81.reuse, R102, R21 ;  /* 0x0000006651157223 */ /* 0x040fe20000000015 */
[----:B------:R-:W-:Y:S01]  /*8000*/  FFMA R22, R81, R103, R22 ;  /* 0x0000006751167223 */ /* 0x000fe20000000016 */
[----:B------:R-:W-:Y:S01]  /*8010*/  HADD2.F32 R110, -RZ, R110.H1_H1 ;  /* 0x3000006eff6e7230 */ /* 0x000fe20000004100 */
[----:B------:R-:W-:Y:S01]  /*8020*/  F2FP.SATFINITE.E4M3.F32.PACK_AB_MERGE_C R160, R23, R18, RZ ;  /* 0x0000001217a0723e */ /* 0x000fe200048070ff */
[C---:B------:R-:W-:Y:S01]  /*8030*/  FMUL R27, R78.reuse, R27 ;  /* 0x0000001b4e1b7220 */ /* 0x040fe20000400000 */
[--C-:B------:R-:W-:Y:S02]  /*8040*/  HADD2.F32 R107, -RZ, R108.reuse.H0_H0 ;  /* 0x2000006cff6b7230 */ /* 0x100fe40000004100 */
[C---:B------:R-:W-:Y:S01]  /*8050*/  FMUL R26, R78.reuse, R30 ;  /* 0x0000001e4e1a7220 */ /* 0x040fe20000400000 */
[----:B------:R-:W-:Y:S01]  /*8060*/  HADD2.F32 R108, -RZ, R108.H1_H1 ;  /* 0x3000006cff6c7230 */ /* 0x000fe20000004100 */
[----:B------:R-:W-:Y:S01]  /*8070*/  F2FP.SATFINITE.E4M3.F32.PACK_AB_MERGE_C R160, R17, R16, R160 ;  /* 0x0000001011a0723e */ /* 0x000fe200048070a0 */
[C---:B------:R-:W-:Y:S01]  /*8080*/  FFMA R27, R81.reuse, R104, R27 ;  /* 0x00000068511b7223 */ /* 0x040fe2000000001b */
[C---:B------:R-:W-:Y:S01]  /*8090*/  FFMA R24, R81.reuse, R105, R24 ;  /* 0x0000006951187223 */ /* 0x040fe20000000018 */
[C---:B------:R-:W-:Y:S01]  /*80a0*/  FFMA R25, R81.reuse, R106, R25 ;  /* 0x0000006a51197223 */ /* 0x040fe20000000019 */
[----:B------:R-:W-:Y:S01]  /*80b0*/  FFMA R26, R81, R107, R26 ;  /* 0x0000006b511a7223 */ /* 0x000fe2000000001a */
[C---:B------:R-:W-:Y:S01]  /*80c0*/  FMUL R31, R78.reuse, R31 ;  /* 0x0000001f4e1f7220 */ /* 0x040fe20000400000 */
[--C-:B------:R-:W-:Y:S01]  /*80d0*/  HADD2.F32 R111, -RZ, R112.reuse.H0_H0 ;  /* 0x20000070ff6f7230 */ /* 0x100fe20000004100 */
[----:B------:R-:W-:Y:S01]  /*80e0*/  F2FP.SATFINITE.E4M3.F32.PACK_AB_MERGE_C R161, R27, R22, RZ ;  /* 0x000000161ba1723e */ /* 0x000fe200048070ff */
[----:B------:R-:W-:Y:S02]  /*80f0*/  HADD2.F32 R112, -RZ, R112.H1_H1 ;  /* 0x30000070ff707230 */ /* 0x000fe40000004100 */
[C---:B------:R-:W-:Y:S01]  /*8100*/  FFMA R31, R81.reuse, R108, R31 ;  /* 0x0000006c511f7223 */ /* 0x040fe2000000001f */
[----:B------:R-:W-:Y:S01]  /*8110*/  FFMA R28, R81, R109, R28 ;  /* 0x0000006d511c7223 */ /* 0x000fe2000000001c */
[----:B------:R-:W-:Y:S01]  /*8120*/  F2FP.SATFINITE.E4M3.F32.PACK_AB_MERGE_C R161, R21, R20, R161 ;  /* 0x0000001415a1723e */ /* 0x000fe200048070a1 */
[----:B------:R-:W-:Y:S01]  /*8130*/  FFMA R29, R81, R110, R29 ;  /* 0x0000006e511d7223 */ /* 0x000fe2000000001d */
[C---:B------:R-:W-:Y:S01]  /*8140*/  FMUL R30, R78.reuse, R34 ;  /* 0x000000224e1e7220 */ /* 0x040fe20000400000 */
[----:B------:R-:W-:Y:S01]  /*8150*/  F2FP.SATFINITE.E4M3.F32.PACK_AB_MERGE_C R162, R31, R26, RZ ;  /* 0x0000001a1fa2723e */ /* 0x000fe200048070ff */
[C---:B------:R-:W-:Y:S01]  /*8160*/  FMUL R35, R78.reuse, R35 ;  /* 0x000000234e237220 */ /* 0x040fe20000400000 */
[--C-:B------:R-:W-:Y:S02]  /*8170*/  HADD2.F32 R115, -RZ, R116.reuse.H0_H0 ;  /* 0x20000074ff737230 */ /* 0x100fe40000004100 */
[----:B------:R-:W-:Y:S01]  /*8180*/  FFMA R30, R81, R111, R30 ;  /* 0x0000006f511e7223 */ /* 0x000fe2000000001e */
[----:B------:R-:W-:Y:S01]  /*8190*/  F2FP.SATFINITE.E4M3.F32.PACK_AB_MERGE_C R162, R25, R24, R162 ;  /* 0x0000001819a2723e */ /* 0x000fe200048070a2 */
[C---:B------:R-:W-:Y:S01]  /*81a0*/  FFMA R35, R81.reuse, R112, R35 ;  /* 0x0000007051237223 */ /* 0x040fe20000000023 */
[C---:B------:R-:W-:Y:S01]  /*81b0*/  FFMA R32, R81.reuse, R113, R32 ;  /* 0x0000007151207223 */ /* 0x040fe20000000020 */
[----:B------:R-:W-:Y:S01]  /*81c0*/  FFMA R33, R81, R114, R33 ;  /* 0x0000007251217223 */ /* 0x000fe20000000021 */
[----:B------:R-:W-:Y:S02]  /*81d0*/  HADD2.F32 R116, -RZ, R116.H1_H1 ;  /* 0x30000074ff747230 */ /* 0x000fe40000004100 */
        /* <DEDUP_REMOVED lines=9> */
[----:B------:R-:W-:Y:S01]  /*8270*/  HADD2.F32 R120, -RZ, R120.H1_H1 ;  /* 0x30000078ff787230 */ /* 0x000fe20000004100 */
[----:B------:R1:W-:Y:S01]  /*8280*/  STS.128 [R178+0x2010], R160 ;  /* 0x002010a0b2007388 */ /* 0x0003e20000000c00 */
[----:B------:R-:W-:Y:S01]  /*8290*/  F2FP.SATFINITE.E4M3.F32.PACK_AB_MERGE_C R184, R39, R34, RZ ;  /* 0x0000002227b8723e */ /* 0x000fe200048070ff */
[C---:B------:R-:W-:Y:S01]  /*82a0*/  FMUL R38, R78.reuse, R42 ;  /* 0x0000002a4e267220 */ /* 0x040fe20000400000 */
[C---:B------:R-:W-:Y:S01]  /*82b0*/  FMUL R43, R78.reuse, R43 ;  /* 0x0000002b4e2b7220 */ /* 0x040fe20000400000 */
[--C-:B------:R-:W-:Y:S01]  /*82c0*/  HADD2.F32 R123, -RZ, R124.reuse.H0_H0 ;  /* 0x2000007cff7b7230 */ /* 0x100fe20000004100 */
[----:B------:R-:W-:Y:S01]  /*82d0*/  F2FP.SATFINITE.E4M3.F32.PACK_AB_MERGE_C R184, R33, R32, R184 ;  /* 0x0000002021b8723e */ /* 0x000fe200048070b8 */
[C---:B------:R-:W-:Y:S01]  /*82e0*/  FFMA R38, R81.reuse, R119, R38 ;  /* 0x0000007751267223 */ /* 0x040fe20000000026 */
        /* <DEDUP_REMOVED lines=12> */
[C---:B------:R-:W-:Y:S01]  /*83b0*/  FFMA R45, R81.reuse, R126, R45 ;  /* 0x0000007e512d7223 */ /* 0x040fe2000000002d */
[----:B------:R-:W-:Y:S02]  /*83c0*/  HADD2.F32 R128, -RZ, R128.H1_H1 ;  /* 0x30000080ff807230 */ /* 0x000fe40000004100 */
[C---:B------:R-:W-:Y:S01]  /*83d0*/  FMUL R46, R78.reuse, R50 ;  /* 0x000000324e2e7220 */ /* 0x040fe20000400000 */
[C---:B------:R-:W-:Y:S01]  /*83e0*/  FMUL R51, R78.reuse, R51 ;  /* 0x000000334e337220 */ /* 0x040fe20000400000 */
[----:B------:R-:W-:Y:S02]  /*83f0*/  HADD2.F32 R132, -RZ, R132.H1_H1 ;  /* 0x30000084ff847230 */ /* 0x000fe40000004100 */
[C---:B------:R-:W-:Y:S01]  /*8400*/  FMUL R50, R78.reuse, R54 ;  /* 0x000000364e327220 */ /* 0x040fe20000400000 */
[C---:B------:R-:W-:Y:S01]  /*8410*/  FFMA R46, R81.reuse, R127, R46 ;  /* 0x0000007f512e7223 */ /* 0x040fe2000000002e */
[C---:B------:R-:W-:Y:S01]  /*8420*/  FFMA R51, R81.reuse, R128, R51 ;  /* 0x0000008051337223 */ /* 0x040fe20000000033 */
[C---:B------:R-:W-:Y:S01]  /*8430*/  FMUL R55, R78.reuse, R55 ;  /* 0x000000374e377220 */ /* 0x040fe20000400000 */
[C---:B------:R-:W-:Y:S01]  /*8440*/  FFMA R48, R81.reuse, R129, R48 ;  /* 0x0000008151307223 */ /* 0x040fe20000000030 */
[C---:B------:R-:W-:Y:S01]  /*8450*/  FFMA R49, R81.reuse, R130, R49 ;  /* 0x0000008251317223 */ /* 0x040fe20000000031 */
[--C-:B------:R-:W-:Y:S02]  /*8460*/  HADD2.F32 R135, -RZ, R136.reuse.H0_H0 ;  /* 0x20000088ff877230 */ /* 0x100fe40000004100 */
[C---:B------:R-:W-:Y:S01]  /*8470*/  FFMA R50, R81.reuse, R131, R50 ;  /* 0x0000008351327223 */ /* 0x040fe20000000032 */
[----:B------:R-:W-:Y:S02]  /*8480*/  HADD2.F32 R136, -RZ, R136.H1_H1 ;  /* 0x30000088ff887230 */ /* 0x000fe40000004100 */
[C---:B------:R-:W-:Y:S01]  /*8490*/  FMUL R54, R78.reuse, R58 ;  /* 0x0000003a4e367220 */ /* 0x040fe20000400000 */
        /* <DEDUP_REMOVED lines=16> */
[----:B------:R-:W-:Y:S01]  /*85a0*/  FFMA R63, R81, R140, R63 ;  /* 0x0000008c513f7223 */ /* 0x000fe2000000003f */
[----:B------:R-:W-:Y:S01]  /*85b0*/  FMUL R67, R78, R67 ;  /* 0x000000434e437220 */ /* 0x000fe20000400000 */
[----:B------:R-:W-:Y:S01]  /*85c0*/  F2FP.SATFINITE.E4M3.F32.PACK_AB_MERGE_C R186, R47, R42, RZ ;  /* 0x0000002a2fba723e */ /* 0x000fe200048070ff */
[----:B------:R-:W-:Y:S01]  /*85d0*/  FFMA R60, R81, R83, R60 ;  /* 0x00000053513c7223 */ /* 0x000fe2000000003c */
[----:B------:R-:W-:Y:S01]  /*85e0*/  F2FP.SATFINITE.E4M3.F32.PACK_AB_MERGE_C R187, R51, R46, RZ ;  /* 0x0000002e33bb723e */ /* 0x000fe200048070ff */
[C---:B------:R-:W-:Y:S01]  /*85f0*/  FFMA R61, R81.reuse, R80, R61 ;  /* 0x00000050513d7223 */ /* 0x040fe2000000003d */
[C---:B------:R-:W-:Y:S01]  /*8600*/  FFMA R62, R81.reuse, R85, R62 ;  /* 0x00000055513e7223 */ /* 0x040fe2000000003e */
[----:B------:R-:W-:Y:S01]  /*8610*/  FFMA R67, R81, R82, R67 ;  /* 0x0000005251437223 */ /* 0x000fe20000000043 */
[----:B------:R-:W-:Y:S02]  /*8620*/  F2FP.SATFINITE.E4M3.F32.PACK_AB_MERGE_C R186, R41, R40, R186 ;  /* 0x0000002829ba723e */ /* 0x000fe400048070ba */
[----:B------:R-:W-:Y:S02]  /*8630*/  F2FP.SATFINITE.E4M3.F32.PACK_AB_MERGE_C R187, R45, R44, R187 ;  /* 0x0000002c2dbb723e */ /* 0x000fe400048070bb */
[----:B------:R-:W-:Y:S02]  /*8640*/  F2FP.SATFINITE.E4M3.F32.PACK_AB_MERGE_C R188, R55, R50, RZ ;  /* 0x0000003237bc723e */ /* 0x000fe400048070ff */
[----:B------:R-:W-:Y:S01]  /*8650*/  F2FP.SATFINITE.E4M3.F32.PACK_AB_MERGE_C R189, R59, R54, RZ ;  /* 0x000000363bbd723e */ /* 0x000fe200048070ff */
[----:B------:R1:W-:Y:S01]  /*8660*/  STS.128 [R177+0x2020], R184 ;  /* 0x002020b8b1007388 */ /* 0x0003e20000000c00 */
[----:B------:R-:W-:Y:S02]  /*8670*/  F2FP.SATFINITE.E4M3.F32.PACK_AB_MERGE_C R190, R63, R58, RZ ;  /* 0x0000003a3fbe723e */ /* 0x000fe400048070ff */
[----:B------:R-:W-:Y:S02]  /*8680*/  F2FP.SATFINITE.E4M3.F32.PACK_AB_MERGE_C R183, R67, R62, RZ ;  /* 0x0000003e43b7723e */ /* 0x000fe400048070ff */
[----:B------:R-:W-:Y:S02]  /*8690*/  F2FP.SATFINITE.E4M3.F32.PACK_AB_MERGE_C R188, R49, R48, R188 ;  /* 0x0000003031bc723e */ /* 0x000fe400048070bc */
[----:B------:R-:W-:Y:S02]  /*86a0*/  F2FP.SATFINITE.E4M3.F32.PACK_AB_MERGE_C R189, R53, R52, R189 ;  /* 0x0000003435bd723e */ /* 0x000fe400048070bd */
[----:B------:R-:W-:Y:S02]  /*86b0*/  F2FP.SATFINITE.E4M3.F32.PACK_AB_MERGE_C R190, R57, R56, R190 ;  /* 0x0000003839be723e */ /* 0x000fe400048070be */
[----:B------:R-:W-:Y:S02]  /*86c0*/  F2FP.SATFINITE.E4M3.F32.PACK_AB_MERGE_C R191, R61, R60, R183 ;  /* 0x0000003c3dbf723e */ /* 0x000fe400048070b7 */
[----:B------:R-:W-:Y:S03]  /*86d0*/  IADD3 R76, PT, PT, R76, 0x1, RZ ;  /* 0x000000014c4c7810 */ /* 0x000fe60007ffe0ff */
[----:B------:R1:W-:Y:S01]  /*86e0*/  STS.128 [R176+0x2030], R188 ;  /* 0x002030bcb0007388 */ /* 0x0003e20000000c00 */
[----:B------:R-:W-:Y:S01]  /*86f0*/  @!PT LDS RZ, [RZ] ;  /* 0x00000000fffff984 */ /* 0x000fe20000000800 */
[----:B------:R-:W-:Y:S01]  /*8700*/  @!PT LDS RZ, [RZ] ;  /* 0x00000000fffff984 */ /* 0x000fe20000000800 */
[----:B------:R-:W-:Y:S01]  /*8710*/  @!PT LDS RZ, [RZ] ;  /* 0x00000000fffff984 */ /* 0x000fe20000000800 */
[----:B------:R-:W-:Y:S01]  /*8720*/  @!PT LDS RZ, [RZ] ;  /* 0x00000000fffff984 */ /* 0x000fe20000000800 */
[----:B------:R3:W-:Y:S07]  /*8730*/  MEMBAR.ALL.CTA ;  /* 0x0000000000007992 */ /* 0x0007ee0000008000 */
[----:B---3--:R-:W3:Y:S02]  /*8740*/  FENCE.VIEW.ASYNC.S ;  /* 0x00000000000073c6 */ /* 0x008ee40000000000 */
[----:B---3--:R-:W-:Y:S06]  /*8750*/  BAR.SYNC.DEFER_BLOCKING 0x1, 0x80 ;  /* 0x0042000000007b1d */ /* 0x008fec0000010000 */
[----:B------:R-:W-:Y:S05]  /*8760*/  @P0 BRA `(.L_x_149) ;  /* 0x0000000000340947 */ /* 0x000fea0003800000 */
[----:B------:R-:W-:Y:S01]  /*8770*/  UIADD3 UR12, UPT, UPT, UR43, 0x2400, URZ ;  /* 0x000024002b0c7890 */ /* 0x000fe2000fffe0ff */
[----:B------:R-:W-:Y:S01]  /*8780*/  R2UR UR9, R164 ;  /* 0x00000000a40972ca */ /* 0x000fe200000e0000 */
[----:B------:R-:W-:Y:S01]  /*8790*/  UIADD3 UR10, UP0, UPT, UR46, 0x680, URZ ;  /* 0x000006802e0a7890 */ /* 0x000fe2000ff1e0ff */
[----:B------:R-:W-:Y:S01]  /*87a0*/  R2UR UR8, R155 ;  /* 0x000000009b0872ca */ /* 0x000fe200000e0000 */
[----:B------:R-:W-:Y:S02]  /*87b0*/  UMOV UR7, UR36 ;  /* 0x0000002400077c82 */ /* 0x000fe40008000000 */
[----:B------:R-:W-:Y:S01]  /*87c0*/  IMAD.U32 R179, RZ, RZ, UR12 ;  /* 0x0000000cffb37e24 */ /* 0x000fe2000f8e00ff */
[----:B------:R-:W-:Y:S04]  /*87d0*/  UIADD3.X UR11, UPT, UPT, URZ, UR47, URZ, UP0, !UPT ;  /* 0x0000002fff0b7290 */ /* 0x000fe800087fe4ff */
[----:B------:R-:W-:Y:S03]  /*87e0*/  R2UR UR4, R179 ;  /* 0x00000000b30472ca */ /* 0x000fe600000e0000 */
[----:B------:R-:W-:Y:S02]  /*87f0*/  USHF.L.U32 UR5, UR9, 0x6, URZ ;  /* 0x0000000609057899 */ /* 0x000fe400080006ff */
[----:B------:R-:W-:Y:S09]  /*8800*/  USHF.L.U32 UR6, UR8, 0x7, URZ ;  /* 0x0000000708067899 */ /* 0x000ff200080006ff */
[----:B------:R3:W-:Y:S01]  /*8810*/  UTMASTG.3D [UR4], [UR10] ;  /* 0x000000040a0073b5 */ /* 0x0007e20008010000 */
[----:B------:R0:W-:Y:S01]  /*8820*/  UTMACMDFLUSH ;  /* 0x00000000000079b7 */ /* 0x0001e20000000000 */
[----:B---3--:R-:W-:Y:S04]  /*8830*/  DEPBAR.LE SB0, 0x0 ;  /* 0x000080000000791a */ /* 0x008fe80000000000 */
.L_x_149:
[----:B------:R-:W-:Y:S05]  /*8840*/  BSYNC.RECONVERGENT B0 ;  /* 0x0000000000007941 */ /* 0x000fea0003800200 */
.L_x_148:
[----:B------:R-:W-:Y:S01]  /*8850*/  BAR.SYNC.DEFER_BLOCKING 0x1, 0x80 ;  /* 0x0042000000007b1d */ /* 0x000fe20000010000 */
[----:B------:R-:W-:Y:S01]  /*8860*/  ISETP.NE.AND P2, PT, R180, RZ, PT ;  /* 0x000000ffb400720c */ /* 0x000fe20003f45270 */
[----:B------:R-:W-:Y:S01]  /*8870*/  IMAD.IADD R164, R75, 0x1, R143 ;  /* 0x000000014ba47824 */ /* 0x000fe200078e028f */
[----:B------:R-:W-:Y:S01]  /*8880*/  ISETP.NE.AND P0, PT, R182, 0x2, PT ;  /* 0x00000002b600780c */ /* 0x000fe20003f05270 */
[----:B------:R-:W-:Y:S01]  /*8890*/  IMAD.IADD R155, R77, 0x1, R154 ;  /* 0x000000014d9b7824 */ /* 0x000fe200078e029a */
[----:B------:R-:W-:Y:S02]  /*88a0*/  ISETP.NE.AND P1, PT, R76, 0x4, PT ;  /* 0x000000044c00780c */ /* 0x000fe40003f25270 */
[----:B------:R-:W-:Y:S02]  /*88b0*/  SEL R3, RZ, 0x1, P0 ;  /* 0x00000001ff037807 */ /* 0x000fe40000000000 */
[----:B------:R-:W-:Y:S02]  /*88c0*/  SEL R0, RZ, 0x1, P1 ;  /* 0x00000001ff007807 */ /* 0x000fe40000800000 */
[----:B------:R-:W-:Y:S02]  /*88d0*/  LOP3.LUT R174, R174, R3, RZ, 0x3c, !PT ;  /* 0x00000003aeae7212 */ /* 0x000fe400078e3cff */
[----:B------:R-:W-:Y:S02]  /*88e0*/  LOP3.LUT R175, R175, R0, RZ, 0x3c, !PT ;  /* 0x00000000afaf7212 */ /* 0x000fe400078e3cff */
[----:B------:R-:W-:Y:S02]  /*88f0*/  @P2 R2UR UR36, R171 ;  /* 0x00000000ab2422ca */ /* 0x000fe400000e0000 */
[----:B------:R-:W-:Y:S02]  /*8900*/  SEL R182, R182, RZ, P0 ;  /* 0x000000ffb6b67207 */ /* 0x000fe40000000000 */
[----:B------:R-:W-:Y:S01]  /*8910*/  SEL R76, R76, RZ, P1 ;  /* 0x000000ff4c4c7207 */ /* 0x000fe20000800000 */
[----:B------:R-:W-:Y:S10]  /*8920*/  @P2 BRA `(.L_x_150) ;  /* 0xffffffdc00742947 */ /* 0x000ff4000383ffff */
[----:B------:R-:W-:Y:S05]  /*8930*/  EXIT ;  /* 0x000000000000794d */ /* 0x000fea0003800000 */
.L_x_25:
[----:B--2---:R2:W4:Y:S02]  /*8940*/  SYNCS.PHASECHK.TRANS64.TRYWAIT P0, [R3+URZ+0x320], R2 ;  /* 0x00032002030075a7 */ /* 0x00452400080011ff */
[----:B----4-:R-:W-:Y:S05]  /*8950*/  @!P0 NANOSLEEP.SYNCS 0x989680 ;  /* 0x009896800000895d */ /* 0x010fea0003900000 */
[----:B------:R-:W4:Y:S02]  /*8960*/  @!P0 SYNCS.PHASECHK.TRANS64 P0, [R3+URZ+0x320], R2 ;  /* 0x00032002030085a7 */ /* 0x000f2400080010ff */
[----:B----4-:R-:W-:Y:S05]  /*8970*/  @!P0 BRA `(.L_x_25) ;  /* 0xfffffffc00f08947 */ /* 0x010fea000383ffff */
[----:B------:R-:W-:Y:S05]  /*8980*/  BRA `(.L_x_151) ;  /* 0xffffff9000bc7947 */ /* 0x000fea000383ffff */
.L_x_28:
[----:B-1----:R-:W-:-:S07]  /*8990*/  MOV R2, UR33 ;  /* 0x0000002100027c02 */ /* 0x002fce0008000f00 */
.L_x_152:
[----:B-1----:R1:W2:Y:S02]  /*89a0*/  SYNCS.PHASECHK.TRANS64.TRYWAIT P0, [R2+URZ+0x148], R5 ;  /* 0x00014805020075a7 */ /* 0x0022a400080011ff */
[----:B--2---:R-:W-:Y:S05]  /*89b0*/  @!P0 NANOSLEEP.SYNCS 0x989680 ;  /* 0x009896800000895d */ /* 0x004fea0003900000 */
[----:B------:R-:W2:Y:S02]  /*89c0*/  @!P0 SYNCS.PHASECHK.TRANS64 P0, [R2+URZ+0x148], R5 ;  /* 0x00014805020085a7 */ /* 0x000ea400080010ff */
[----:B--2---:R-:W-:Y:S05]  /*89d0*/  @!P0 BRA `(.L_x_152) ;  /* 0xfffffffc00f08947 */ /* 0x004fea000383ffff */
[----:B------:R-:W-:Y:S05]  /*89e0*/  BRA `(.L_x_27) ;  /* 0xffffff9400247947 */ /* 0x000fea000383ffff */
.L_x_35:
[----:B-1----:R-:W-:-:S07]  /*89f0*/  MOV R2, UR17 ;  /* 0x0000001100027c02 */ /* 0x002fce0008000f00 */
.L_x_153:
[----:B-1----:R1:W2:Y:S02]  /*8a00*/  SYNCS.PHASECHK.TRANS64.TRYWAIT P0, [R2+URZ+0x148], R5 ;  /* 0x00014805020075a7 */ /* 0x0022a400080011ff */
[----:B--2---:R-:W-:Y:S05]  /*8a10*/  @!P0 NANOSLEEP.SYNCS 0x989680 ;  /* 0x009896800000895d */ /* 0x004fea0003900000 */
[----:B------:R-:W2:Y:S02]  /*8a20*/  @!P0 SYNCS.PHASECHK.TRANS64 P0, [R2+URZ+0x148], R5 ;  /* 0x00014805020085a7 */ /* 0x000ea400080010ff */
[----:B--2---:R-:W-:Y:S05]  /*8a30*/  @!P0 BRA `(.L_x_153) ;  /* 0xfffffffc00f08947 */ /* 0x004fea000383ffff */
[----:B------:R-:W-:Y:S05]  /*8a40*/  BRA `(.L_x_34) ;  /* 0xffffff9400e07947 */ /* 0x000fea000383ffff */
.L_x_40:
[----:B-1----:R1:W2:Y:S02]  /*8a50*/  SYNCS.PHASECHK.TRANS64.TRYWAIT P0, [R2+URZ+0x2b0], R3 ;  /* 0x0002b003020075a7 */ /* 0x0022a400080011ff */
[----:B--2---:R-:W-:Y:S05]  /*8a60*/  @!P0 NANOSLEEP.SYNCS 0x989680 ;  /* 0x009896800000895d */ /* 0x004fea0003900000 */
[----:B------:R-:W2:Y:S02]  /*8a70*/  @!P0 SYNCS.PHASECHK.TRANS64 P0, [R2+URZ+0x2b0], R3 ;  /* 0x0002b003020085a7 */ /* 0x000ea400080010ff */
[----:B--2---:R-:W-:Y:S05]  /*8a80*/  @!P0 BRA `(.L_x_40) ;  /* 0xfffffffc00f08947 */ /* 0x004fea000383ffff */
[----:B------:R-:W-:Y:S05]  /*8a90*/  BRA `(.L_x_154) ;  /* 0xffffff9800847947 */ /* 0x000fea000383ffff */
.L_x_44:
[----:B---3--:R-:W-:-:S07]  /*8aa0*/  MOV R0, UR5 ;  /* 0x0000000500007c02 */ /* 0x008fce0008000f00 */
.L_x_155:
[----:B-1----:R1:W2:Y:S02]  /*8ab0*/  SYNCS.PHASECHK.TRANS64.TRYWAIT P0, [R0+URZ], R3 ;  /* 0x00000003000075a7 */ /* 0x0022a400080011ff */
[----:B--2---:R-:W-:Y:S05]  /*8ac0*/  @!P0 NANOSLEEP.SYNCS 0x989680 ;  /* 0x009896800000895d */ /* 0x004fea0003900000 */
[----:B------:R-:W2:Y:S02]  /*8ad0*/  @!P0 SYNCS.PHASECHK.TRANS64 P0, [R0+URZ], R3 ;  /* 0x00000003000085a7 */ /* 0x000ea400080010ff */
[----:B--2---:R-:W-:Y:S05]  /*8ae0*/  @!P0 BRA `(.L_x_155) ;  /* 0xfffffffc00f08947 */ /* 0x004fea000383ffff */
[----:B------:R-:W-:Y:S05]  /*8af0*/  BRA `(.L_x_156) ;  /* 0xffffff9c00f47947 */ /* 0x000fea000383ffff */
.L_x_45:
[----:B---3--:R-:W-:-:S07]  /*8b00*/  MOV R0, UR5 ;  /* 0x0000000500007c02 */ /* 0x008fce0008000f00 */
.L_x_157:
[----:B-1----:R1:W2:Y:S02]  /*8b10*/  SYNCS.PHASECHK.TRANS64.TRYWAIT P0, [R0+URZ], R3 ;  /* 0x00000003000075a7 */ /* 0x0022a400080011ff */
[----:B--2---:R-:W-:Y:S05]  /*8b20*/  @!P0 NANOSLEEP.SYNCS 0x989680 ;  /* 0x009896800000895d */ /* 0x004fea0003900000 */
[----:B------:R-:W2:Y:S02]  /*8b30*/  @!P0 SYNCS.PHASECHK.TRANS64 P0, [R0+URZ], R3 ;  /* 0x00000003000085a7 */ /* 0x000ea400080010ff */
[----:B--2---:R-:W-:Y:S05]  /*8b40*/  @!P0 BRA `(.L_x_157) ;  /* 0xfffffffc00f08947 */ /* 0x004fea000383ffff */
[----:B------:R-:W-:Y:S05]  /*8b50*/  BRA `(.L_x_158) ;  /* 0xffffffa000007947 */ /* 0x000fea000383ffff */
.L_x_46:
[----:B---3--:R-:W-:-:S07]  /*8b60*/  MOV R0, UR5 ;  /* 0x0000000500007c02 */ /* 0x008fce0008000f00 */
.L_x_159:
[----:B-1----:R1:W2:Y:S02]  /*8b70*/  SYNCS.PHASECHK.TRANS64.TRYWAIT P0, [R0+URZ], R3 ;  /* 0x00000003000075a7 */ /* 0x0022a400080011ff */
[----:B--2---:R-:W-:Y:S05]  /*8b80*/  @!P0 NANOSLEEP.SYNCS 0x989680 ;  /* 0x009896800000895d */ /* 0x004fea0003900000 */
[----:B------:R-:W2:Y:S02]  /*8b90*/  @!P0 SYNCS.PHASECHK.TRANS64 P0, [R0+URZ], R3 ;  /* 0x00000003000085a7 */ /* 0x000ea400080010ff */
[----:B--2---:R-:W-:Y:S05]  /*8ba0*/  @!P0 BRA `(.L_x_159) ;  /* 0xfffffffc00f08947 */ /* 0x004fea000383ffff */
[----:B------:R-:W-:Y:S05]  /*8bb0*/  BRA `(.L_x_160) ;  /* 0xffffffa0000c7947 */ /* 0x000fea000383ffff */
.L_x_47:
[----:B---3--:R-:W-:-:S07]  /*8bc0*/  MOV R0, UR5 ;  /* 0x0000000500007c02 */ /* 0x008fce0008000f00 */
.L_x_161:
[----:B-1----:R1:W2:Y:S02]  /*8bd0*/  SYNCS.PHASECHK.TRANS64.TRYWAIT P0, [R0+URZ], R3 ;  /* 0x00000003000075a7 */ /* 0x0022a400080011ff */
[----:B--2---:R-:W-:Y:S05]  /*8be0*/  @!P0 NANOSLEEP.SYNCS 0x989680 ;  /* 0x009896800000895d */ /* 0x004fea0003900000 */
[----:B------:R-:W2:Y:S02]  /*8bf0*/  @!P0 SYNCS.PHASECHK.TRANS64 P0, [R0+URZ], R3 ;  /* 0x00000003000085a7 */ /* 0x000ea400080010ff */
[----:B--2---:R-:W-:Y:S05]  /*8c00*/  @!P0 BRA `(.L_x_161) ;  /* 0xfffffffc00f08947 */ /* 0x004fea000383ffff */
[----:B------:R-:W-:Y:S05]  /*8c10*/  BRA `(.L_x_162) ;  /* 0xffffffa000187947 */ /* 0x000fea000383ffff */
.L_x_48:
[----:B---3--:R-:W-:-:S07]  /*8c20*/  MOV R0, UR5 ;  /* 0x0000000500007c02 */ /* 0x008fce0008000f00 */
.L_x_163:
[----:B-1----:R1:W2:Y:S02]  /*8c30*/  SYNCS.PHASECHK.TRANS64.TRYWAIT P0, [R0+URZ], R3 ;  /* 0x00000003000075a7 */ /* 0x0022a400080011ff */
[----:B--2---:R-:W-:Y:S05]  /*8c40*/  @!P0 NANOSLEEP.SYNCS 0x989680 ;  /* 0x009896800000895d */ /* 0x004fea0003900000 */
[----:B------:R-:W2:Y:S02]  /*8c50*/  @!P0 SYNCS.PHASECHK.TRANS64 P0, [R0+URZ], R3 ;  /* 0x00000003000085a7 */ /* 0x000ea400080010ff */
[----:B--2---:R-:W-:Y:S05]  /*8c60*/  @!P0 BRA `(.L_x_163) ;  /* 0xfffffffc00f08947 */ /* 0x004fea000383ffff */
[----:B------:R-:W-:Y:S05]  /*8c70*/  BRA `(.L_x_164) ;  /* 0xffffffa000247947 */ /* 0x000fea000383ffff */
.L_x_49:
[----:B---3--:R-:W-:-:S07]  /*8c80*/  MOV R0, UR5 ;  /* 0x0000000500007c02 */ /* 0x008fce0008000f00 */
.L_x_165:
[----:B-1----:R1:W2:Y:S02]  /*8c90*/  SYNCS.PHASECHK.TRANS64.TRYWAIT P0, [R0+URZ], R3 ;  /* 0x00000003000075a7 */ /* 0x0022a400080011ff */
[----:B--2---:R-:W-:Y:S05]  /*8ca0*/  @!P0 NANOSLEEP.SYNCS 0x989680 ;  /* 0x009896800000895d */ /* 0x004fea0003900000 */
[----:B------:R-:W2:Y:S02]  /*8cb0*/  @!P0 SYNCS.PHASECHK.TRANS64 P0, [R0+URZ], R3 ;  /* 0x00000003000085a7 */ /* 0x000ea400080010ff */
[----:B--2---:R-:W-:Y:S05]  /*8cc0*/  @!P0 BRA `(.L_x_165) ;  /* 0xfffffffc00f08947 */ /* 0x004fea000383ffff */
[----:B------:R-:W-:Y:S05]  /*8cd0*/  BRA `(.L_x_166) ;  /* 0xffffffa000307947 */ /* 0x000fea000383ffff */
.L_x_50:
[----:B---3--:R-:W-:-:S07]  /*8ce0*/  MOV R0, UR5 ;  /* 0x0000000500007c02 */ /* 0x008fce0008000f00 */
.L_x_167:
[----:B-1----:R1:W2:Y:S02]  /*8cf0*/  SYNCS.PHASECHK.TRANS64.TRYWAIT P0, [R0+URZ], R3 ;  /* 0x00000003000075a7 */ /* 0x0022a400080011ff */
[----:B--2---:R-:W-:Y:S05]  /*8d00*/  @!P0 NANOSLEEP.SYNCS 0x989680 ;  /* 0x009896800000895d */ /* 0x004fea0003900000 */
[----:B------:R-:W2:Y:S02]  /*8d10*/  @!P0 SYNCS.PHASECHK.TRANS64 P0, [R0+URZ], R3 ;  /* 0x00000003000085a7 */ /* 0x000ea400080010ff */
[----:B--2---:R-:W-:Y:S05]  /*8d20*/  @!P0 BRA `(.L_x_167) ;  /* 0xfffffffc00f08947 */ /* 0x004fea000383ffff */
[----:B------:R-:W-:Y:S05]  /*8d30*/  BRA `(.L_x_168) ;  /* 0xffffffa0003c7947 */ /* 0x000fea000383ffff */
.L_x_51:
[----:B---3--:R-:W-:-:S07]  /*8d40*/  MOV R0, UR5 ;  /* 0x0000000500007c02 */ /* 0x008fce0008000f00 */
.L_x_169:
[----:B-1----:R1:W2:Y:S02]  /*8d50*/  SYNCS.PHASECHK.TRANS64.TRYWAIT P0, [R0+URZ], R3 ;  /* 0x00000003000075a7 */ /* 0x0022a400080011ff */
[----:B--2---:R-:W-:Y:S05]  /*8d60*/  @!P0 NANOSLEEP.SYNCS 0x989680 ;  /* 0x009896800000895d */ /* 0x004fea0003900000 */
[----:B------:R-:W2:Y:S02]  /*8d70*/  @!P0 SYNCS.PHASECHK.TRANS64 P0, [R0+URZ], R3 ;  /* 0x00000003000085a7 */ /* 0x000ea400080010ff */
[----:B--2---:R-:W-:Y:S05]  /*8d80*/  @!P0 BRA `(.L_x_169) ;  /* 0xfffffffc00f08947 */ /* 0x004fea000383ffff */
[----:B------:R-:W-:Y:S05]  /*8d90*/  BRA `(.L_x_170) ;  /* 0xffffffa000487947 */ /* 0x000fea000383ffff */
.L_x_52:
[----:B---3--:R-:W-:-:S07]  /*8da0*/  MOV R0, UR5 ;  /* 0x0000000500007c02 */ /* 0x008fce0008000f00 */
.L_x_171:
[----:B-1----:R1:W2:Y:S02]  /*8db0*/  SYNCS.PHASECHK.TRANS64.TRYWAIT P0, [R0+URZ], R3 ;  /* 0x00000003000075a7 */ /* 0x0022a400080011ff */
[----:B--2---:R-:W-:Y:S05]  /*8dc0*/  @!P0 NANOSLEEP.SYNCS 0x989680 ;  /* 0x009896800000895d */ /* 0x004fea0003900000 */
[----:B------:R-:W2:Y:S02]  /*8dd0*/  @!P0 SYNCS.PHASECHK.TRANS64 P0, [R0+URZ], R3 ;  /* 0x00000003000085a7 */ /* 0x000ea400080010ff */
[----:B--2---:R-:W-:Y:S05]  /*8de0*/  @!P0 BRA `(.L_x_171) ;  /* 0xfffffffc00f08947 */ /* 0x004fea000383ffff */
[----:B------:R-:W-:Y:S05]  /*8df0*/  BRA `(.L_x_172) ;  /* 0xffffffa000547947 */ /* 0x000fea000383ffff */
.L_x_53:
[----:B---3--:R-:W-:-:S07]  /*8e00*/  MOV R0, UR5 ;  /* 0x0000000500007c02 */ /* 0x008fce0008000f00 */
.L_x_173:
[----:B-1----:R1:W2:Y:S02]  /*8e10*/  SYNCS.PHASECHK.TRANS64.TRYWAIT P0, [R0+URZ], R3 ;  /* 0x00000003000075a7 */ /* 0x0022a400080011ff */
[----:B--2---:R-:W-:Y:S05]  /*8e20*/  @!P0 NANOSLEEP.SYNCS 0x989680 ;  /* 0x009896800000895d */ /* 0x004fea0003900000 */
[----:B------:R-:W2:Y:S02]  /*8e30*/  @!P0 SYNCS.PHASECHK.TRANS64 P0, [R0+URZ], R3 ;  /* 0x00000003000085a7 */ /* 0x000ea400080010ff */
[----:B--2---:R-:W-:Y:S05]  /*8e40*/  @!P0 BRA `(.L_x_173) ;  /* 0xfffffffc00f08947 */ /* 0x004fea000383ffff */
[----:B------:R-:W-:Y:S05]  /*8e50*/  BRA `(.L_x_174) ;  /* 0xffffffa000607947 */ /* 0x000fea000383ffff */
.L_x_54:
[----:B---3--:R-:W-:-:S07]  /*8e60*/  MOV R0, UR5 ;  /* 0x0000000500007c02 */ /* 0x008fce0008000f00 */
.L_x_175:
[----:B-1----:R1:W2:Y:S02]  /*8e70*/  SYNCS.PHASECHK.TRANS64.TRYWAIT P0, [R0+URZ], R3 ;  /* 0x00000003000075a7 */ /* 0x0022a400080011ff */
[----:B--2---:R-:W-:Y:S05]  /*8e80*/  @!P0 NANOSLEEP.SYNCS 0x989680 ;  /* 0x009896800000895d */ /* 0x004fea0003900000 */
[----:B------:R-:W2:Y:S02]  /*8e90*/  @!P0 SYNCS.PHASECHK.TRANS64 P0, [R0+URZ], R3 ;  /* 0x00000003000085a7 */ /* 0x000ea400080010ff */
[----:B--2---:R-:W-:Y:S05]  /*8ea0*/  @!P0 BRA `(.L_x_175) ;  /* 0xfffffffc00f08947 */ /* 0x004fea000383ffff */
[----:B------:R-:W-:Y:S05]  /*8eb0*/  BRA `(.L_x_176) ;  /* 0xffffffa0006c7947 */ /* 0x000fea000383ffff */
.L_x_55:
[----:B---3--:R-:W-:-:S07]  /*8ec0*/  MOV R0, UR5 ;  /* 0x0000000500007c02 */ /* 0x008fce0008000f00 */
.L_x_177:
[----:B-1----:R1:W2:Y:S02]  /*8ed0*/  SYNCS.PHASECHK.TRANS64.TRYWAIT P0, [R0+URZ], R3 ;  /* 0x00000003000075a7 */ /* 0x0022a400080011ff */
[----:B--2---:R-:W-:Y:S05]  /*8ee0*/  @!P0 NANOSLEEP.SYNCS 0x989680 ;  /* 0x009896800000895d */ /* 0x004fea0003900000 */
[----:B------:R-:W2:Y:S02]  /*8ef0*/  @!P0 SYNCS.PHASECHK.TRANS64 P0, [R0+URZ], R3 ;  /* 0x00000003000085a7 */ /* 0x000ea400080010ff */
[----:B--2---:R-:W-:Y:S05]  /*8f00*/  @!P0 BRA `(.L_x_177) ;  /* 0xfffffffc00f08947 */ /* 0x004fea000383ffff */
[----:B------:R-:W-:Y:S05]  /*8f10*/  BRA `(.L_x_178) ;  /* 0xffffffa000787947 */ /* 0x000fea000383ffff */
.L_x_56:
[----:B---3--:R-:W-:-:S07]  /*8f20*/  MOV R0, UR5 ;  /* 0x0000000500007c02 */ /* 0x008fce0008000f00 */
.L_x_179:
[----:B-1----:R1:W2:Y:S02]  /*8f30*/  SYNCS.PHASECHK.TRANS64.TRYWAIT P0, [R0+URZ], R3 ;  /* 0x00000003000075a7 */ /* 0x0022a400080011ff */
[----:B--2---:R-:W-:Y:S05]  /*8f40*/  @!P0 NANOSLEEP.SYNCS 0x989680 ;  /* 0x009896800000895d */ /* 0x004fea0003900000 */
[----:B------:R-:W2:Y:S02]  /*8f50*/  @!P0 SYNCS.PHASECHK.TRANS64 P0, [R0+URZ], R3 ;  /* 0x00000003000085a7 */ /* 0x000ea400080010ff */
[----:B--2---:R-:W-:Y:S05]  /*8f60*/  @!P0 BRA `(.L_x_179) ;  /* 0xfffffffc00f08947 */ /* 0x004fea000383ffff */
[----:B------:R-:W-:Y:S05]  /*8f70*/  BRA `(.L_x_180) ;  /* 0xffffffa000847947 */ /* 0x000fea000383ffff */
.L_x_57:
[----:B---3--:R-:W-:-:S07]  /*8f80*/  MOV R0, UR5 ;  /* 0x0000000500007c02 */ /* 0x008fce0008000f00 */
.L_x_181:
[----:B-1----:R1:W2:Y:S02]  /*8f90*/  SYNCS.PHASECHK.TRANS64.TRYWAIT P0, [R0+URZ], R3 ;  /* 0x00000003000075a7 */ /* 0x0022a400080011ff */
[----:B--2---:R-:W-:Y:S05]  /*8fa0*/  @!P0 NANOSLEEP.SYNCS 0x989680 ;  /* 0x009896800000895d */ /* 0x004fea0003900000 */
[----:B------:R-:W2:Y:S02]  /*8fb0*/  @!P0 SYNCS.PHASECHK.TRANS64 P0, [R0+URZ], R3 ;  /* 0x00000003000085a7 */ /* 0x000ea400080010ff */
[----:B--2---:R-:W-:Y:S05]  /*8fc0*/  @!P0 BRA `(.L_x_181) ;  /* 0xfffffffc00f08947 */ /* 0x004fea000383ffff */
[----:B------:R-:W-:Y:S05]  /*8fd0*/  BRA `(.L_x_182) ;  /* 0xffffffa000907947 */ /* 0x000fea000383ffff */
.L_x_58:
[----:B---3--:R-:W-:-:S07]  /*8fe0*/  MOV R0, UR5 ;  /* 0x0000000500007c02 */ /* 0x008fce0008000f00 */
.L_x_183:
[----:B-1----:R1:W2:Y:S02]  /*8ff0*/  SYNCS.PHASECHK.TRANS64.TRYWAIT P0, [R0+URZ], R3 ;  /* 0x00000003000075a7 */ /* 0x0022a400080011ff */
[----:B--2---:R-:W-:Y:S05]  /*9000*/  @!P0 NANOSLEEP.SYNCS 0x989680 ;  /* 0x009896800000895d */ /* 0x004fea0003900000 */
[----:B------:R-:W2:Y:S02]  /*9010*/  @!P0 SYNCS.PHASECHK.TRANS64 P0, [R0+URZ], R3 ;  /* 0x00000003000085a7 */ /* 0x000ea400080010ff */
[----:B--2---:R-:W-:Y:S05]  /*9020*/  @!P0 BRA `(.L_x_183) ;  /* 0xfffffffc00f08947 */ /* 0x004fea000383ffff */
[----:B------:R-:W-:Y:S05]  /*9030*/  BRA `(.L_x_184) ;  /* 0xffffffa0009c7947 */ /* 0x000fea000383ffff */
.L_x_59:
[----:B---3--:R-:W-:-:S07]  /*9040*/  MOV R0, UR5 ;  /* 0x0000000500007c02 */ /* 0x008fce0008000f00 */
.L_x_185:
[----:B-1----:R1:W2:Y:S02]  /*9050*/  SYNCS.PHASECHK.TRANS64.TRYWAIT P0, [R0+URZ], R3 ;  /* 0x00000003000075a7 */ /* 0x0022a400080011ff */
[----:B--2---:R-:W-:Y:S05]  /*9060*/  @!P0 NANOSLEEP.SYNCS 0x989680 ;  /* 0x009896800000895d */ /* 0x004fea0003900000 */
[----:B------:R-:W2:Y:S02]  /*9070*/  @!P0 SYNCS.PHASECHK.TRANS64 P0, [R0+URZ], R3 ;  /* 0x00000003000085a7 */ /* 0x000ea400080010ff */
[----:B--2---:R-:W-:Y:S05]  /*9080*/  @!P0 BRA `(.L_x_185) ;  /* 0xfffffffc00f08947 */ /* 0x004fea000383ffff */
[----:B------:R-:W-:Y:S05]  /*9090*/  BRA `(.L_x_186) ;  /* 0xffffffa000a87947 */ /* 0x000fea000383ffff */
.L_x_60:
[----:B---3--:R-:W-:-:S07]  /*90a0*/  MOV R0, UR5 ;  /* 0x0000000500007c02 */ /* 0x008fce0008000f00 */
.L_x_187:
[----:B-1----:R1:W2:Y:S02]  /*90b0*/  SYNCS.PHASECHK.TRANS64.TRYWAIT P0, [R0+URZ], R3 ;  /* 0x00000003000075a7 */ /* 0x0022a400080011ff */
[----:B--2---:R-:W-:Y:S05]  /*90c0*/  @!P0 NANOSLEEP.SYNCS 0x989680 ;  /* 0x009896800000895d */ /* 0x004fea0003900000 */
[----:B------:R-:W2:Y:S02]  /*90d0*/  @!P0 SYNCS.PHASECHK.TRANS64 P0, [R0+URZ], R3 ;  /* 0x00000003000085a7 */ /* 0x000ea400080010ff */
[----:B--2---:R-:W-:Y:S05]  /*90e0*/  @!P0 BRA `(.L_x_187) ;  /* 0xfffffffc00f08947 */ /* 0x004fea000383ffff */
[----:B------:R-:W-:Y:S05]  /*90f0*/  BRA `(.L_x_188) ;  /* 0xffffffa000b47947 */ /* 0x000fea000383ffff */
.L_x_61:
[----:B---3--:R-:W-:-:S07]  /*9100*/  MOV R0, UR5 ;  /* 0x0000000500007c02 */ /* 0x008fce0008000f00 */
.L_x_189:
[----:B-1----:R1:W2:Y:S02]  /*9110*/  SYNCS.PHASECHK.TRANS64.TRYWAIT P0, [R0+URZ], R3 ;  /* 0x00000003000075a7 */ /* 0x0022a400080011ff */
[----:B--2---:R-:W-:Y:S05]  /*9120*/  @!P0 NANOSLEEP.SYNCS 0x989680 ;  /* 0x009896800000895d */ /* 0x004fea0003900000 */
[----:B------:R-:W2:Y:S02]  /*9130*/  @!P0 SYNCS.PHASECHK.TRANS64 P0, [R0+URZ], R3 ;  /* 0x00000003000085a7 */ /* 0x000ea400080010ff */
[----:B--2---:R-:W-:Y:S05]  /*9140*/  @!P0 BRA `(.L_x_189) ;  /* 0xfffffffc00f08947 */ /* 0x004fea000383ffff */
[----:B------:R-:W-:Y:S05]  /*9150*/  BRA `(.L_x_190) ;  /* 0xffffffa000c07947 */ /* 0x000fea000383ffff */
.L_x_62:
[----:B---3--:R-:W-:-:S07]  /*9160*/  MOV R0, UR5 ;  /* 0x0000000500007c02 */ /* 0x008fce0008000f00 */
.L_x_191:
[----:B-1----:R1:W2:Y:S02]  /*9170*/  SYNCS.PHASECHK.TRANS64.TRYWAIT P0, [R0+URZ], R3 ;  /* 0x00000003000075a7 */ /* 0x0022a400080011ff */
[----:B--2---:R-:W-:Y:S05]  /*9180*/  @!P0 NANOSLEEP.SYNCS 0x989680 ;  /* 0x009896800000895d */ /* 0x004fea0003900000 */
[----:B------:R-:W2:Y:S02]  /*9190*/  @!P0 SYNCS.PHASECHK.TRANS64 P0, [R0+URZ], R3 ;  /* 0x00000003000085a7 */ /* 0x000ea400080010ff */
[----:B--2---:R-:W-:Y:S05]  /*91a0*/  @!P0 BRA `(.L_x_191) ;  /* 0xfffffffc00f08947 */ /* 0x004fea000383ffff */
[----:B------:R-:W-:Y:S05]  /*91b0*/  BRA `(.L_x_192) ;  /* 0xffffffa000cc7947 */ /* 0x000fea000383ffff */
.L_x_63:
[----:B---3--:R-:W-:-:S07]  /*91c0*/  MOV R0, UR5 ;  /* 0x0000000500007c02 */ /* 0x008fce0008000f00 */
.L_x_193:
[----:B-1----:R1:W2:Y:S02]  /*91d0*/  SYNCS.PHASECHK.TRANS64.TRYWAIT P0, [R0+URZ], R3 ;  /* 0x00000003000075a7 */ /* 0x0022a400080011ff */
[----:B--2---:R-:W-:Y:S05]  /*91e0*/  @!P0 NANOSLEEP.SYNCS 0x989680 ;  /* 0x009896800000895d */ /* 0x004fea0003900000 */
[----:B------:R-:W2:Y:S02]  /*91f0*/  @!P0 SYNCS.PHASECHK.TRANS64 P0, [R0+URZ], R3 ;  /* 0x00000003000085a7 */ /* 0x000ea400080010ff */
[----:B--2---:R-:W-:Y:S05]  /*9200*/  @!P0 BRA `(.L_x_193) ;  /* 0xfffffffc00f08947 */ /* 0x004fea000383ffff */
[----:B------:R-:W-:Y:S05]  /*9210*/  BRA `(.L_x_194) ;  /* 0xffffffa000d87947 */ /* 0x000fea000383ffff */
.L_x_64:
[----:B---3--:R-:W-:-:S07]  /*9220*/  MOV R0, UR5 ;  /* 0x0000000500007c02 */ /* 0x008fce0008000f00 */
.L_x_195:
[----:B-1----:R1:W2:Y:S02]  /*9230*/  SYNCS.PHASECHK.TRANS64.TRYWAIT P0, [R0+URZ], R3 ;  /* 0x00000003000075a7 */ /* 0x0022a400080011ff */
[----:B--2---:R-:W-:Y:S05]  /*9240*/  @!P0 NANOSLEEP.SYNCS 0x989680 ;  /* 0x009896800000895d */ /* 0x004fea0003900000 */
[----:B------:R-:W2:Y:S02]  /*9250*/  @!P0 SYNCS.PHASECHK.TRANS64 P0, [R0+URZ], R3 ;  /* 0x00000003000085a7 */ /* 0x000ea400080010ff */
[----:B--2---:R-:W-:Y:S05]  /*9260*/  @!P0 BRA `(.L_x_195) ;  /* 0xfffffffc00f08947 */ /* 0x004fea000383ffff */
[----:B------:R-:W-:Y:S05]  /*9270*/  BRA `(.L_x_196) ;  /* 0xffffffa000e47947 */ /* 0x000fea000383ffff */
.L_x_65:
[----:B---3--:R-:W-:-:S07]  /*9280*/  MOV R0, UR5 ;  /* 0x0000000500007c02 */ /* 0x008fce0008000f00 */
.L_x_197:
[----:B-1----:R1:W2:Y:S02]  /*9290*/  SYNCS.PHASECHK.TRANS64.TRYWAIT P0, [R0+URZ], R3 ;  /* 0x00000003000075a7 */ /* 0x0022a400080011ff */
[----:B--2---:R-:W-:Y:S05]  /*92a0*/  @!P0 NANOSLEEP.SYNCS 0x989680 ;  /* 0x009896800000895d */ /* 0x004fea0003900000 */
[----:B------:R-:W2:Y:S02]  /*92b0*/  @!P0 SYNCS.PHASECHK.TRANS64 P0, [R0+URZ], R3 ;  /* 0x00000003000085a7 */ /* 0x000ea400080010ff */
[----:B--2---:R-:W-:Y:S05]  /*92c0*/  @!P0 BRA `(.L_x_197) ;  /* 0xfffffffc00f08947 */ /* 0x004fea000383ffff */
[----:B------:R-:W-:Y:S05]  /*92d0*/  BRA `(.L_x_198) ;  /* 0xffffffa000f07947 */ /* 0x000fea000383ffff */
.L_x_66:
[----:B---3--:R-:W-:-:S07]  /*92e0*/  MOV R0, UR5 ;  /* 0x0000000500007c02 */ /* 0x008fce0008000f00 */
.L_x_199:
[----:B-1----:R1:W2:Y:S02]  /*92f0*/  SYNCS.PHASECHK.TRANS64.TRYWAIT P0, [R0+URZ], R3 ;  /* 0x00000003000075a7 */ /* 0x0022a400080011ff */
[----:B--2---:R-:W-:Y:S05]  /*9300*/  @!P0 NANOSLEEP.SYNCS 0x989680 ;  /* 0x009896800000895d */ /* 0x004fea0003900000 */
[----:B------:R-:W2:Y:S02]  /*9310*/  @!P0 SYNCS.PHASECHK.TRANS64 P0, [R0+URZ], R3 ;  /* 0x00000003000085a7 */ /* 0x000ea400080010ff */
[----:B--2---:R-:W-:Y:S05]  /*9320*/  @!P0 BRA `(.L_x_199) ;  /* 0xfffffffc00f08947 */ /* 0x004fea000383ffff */
[----:B------:R-:W-:Y:S05]  /*9330*/  BRA `(.L_x_200) ;  /* 0xffffffa000fc7947 */ /* 0x000fea000383ffff */
.L_x_67:
[----:B---3--:R-:W-:-:S07]  /*9340*/  MOV R0, UR5 ;  /* 0x0000000500007c02 */ /* 0x008fce0008000f00 */
.L_x_201:
[----:B-1----:R1:W2:Y:S02]  /*9350*/  SYNCS.PHASECHK.TRANS64.TRYWAIT P0, [R0+URZ], R3 ;  /* 0x00000003000075a7 */ /* 0x0022a400080011ff */
[----:B--2---:R-:W-:Y:S05]  /*9360*/  @!P0 NANOSLEEP.SYNCS 0x989680 ;  /* 0x009896800000895d */ /* 0x004fea0003900000 */
[----:B------:R-:W2:Y:S02]  /*9370*/  @!P0 SYNCS.PHASECHK.TRANS64 P0, [R0+URZ], R3 ;  /* 0x00000003000085a7 */ /* 0x000ea400080010ff */
[----:B--2---:R-:W-:Y:S05]  /*9380*/  @!P0 BRA `(.L_x_201) ;  /* 0xfffffffc00f08947 */ /* 0x004fea000383ffff */
[----:B------:R-:W-:Y:S05]  /*9390*/  BRA `(.L_x_202) ;  /* 0xffffffa400087947 */ /* 0x000fea000383ffff */
.L_x_68:
[----:B---3--:R-:W-:-:S07]  /*93a0*/  MOV R0, UR5 ;  /* 0x0000000500007c02 */ /* 0x008fce0008000f00 */
.L_x_203:
[----:B-1----:R1:W2:Y:S02]  /*93b0*/  SYNCS.PHASECHK.TRANS64.TRYWAIT P0, [R0+URZ], R3 ;  /* 0x00000003000075a7 */ /* 0x0022a400080011ff */
[----:B--2---:R-:W-:Y:S05]  /*93c0*/  @!P0 NANOSLEEP.SYNCS 0x989680 ;  /* 0x009896800000895d */ /* 0x004fea0003900000 */
[----:B------:R-:W2:Y:S02]  /*93d0*/  @!P0 SYNCS.PHASECHK.TRANS64 P0, [R0+URZ], R3 ;  /* 0x00000003000085a7 */ /* 0x000ea400080010ff */
[----:B--2---:R-:W-:Y:S05]  /*93e0*/  @!P0 BRA `(.L_x_203) ;  /* 0xfffffffc00f08947 */ /* 0x004fea000383ffff */
[----:B------:R-:W-:Y:S05]  /*93f0*/  BRA `(.L_x_204) ;  /* 0xffffffa400147947 */ /* 0x000fea000383ffff */
.L_x_69:
[----:B---3--:R-:W-:-:S07]  /*9400*/  MOV R0, UR5 ;  /* 0x0000000500007c02 */ /* 0x008fce0008000f00 */
.L_x_205:
[----:B-1----:R1:W2:Y:S02]  /*9410*/  SYNCS.PHASECHK.TRANS64.TRYWAIT P0, [R0+URZ], R3 ;  /* 0x00000003000075a7 */ /* 0x0022a400080011ff */
[----:B--2---:R-:W-:Y:S05]  /*9420*/  @!P0 NANOSLEEP.SYNCS 0x989680 ;  /* 0x009896800000895d */ /* 0x004fea0003900000 */
[----:B------:R-:W2:Y:S02]  /*9430*/  @!P0 SYNCS.PHASECHK.TRANS64 P0, [R0+URZ], R3 ;  /* 0x00000003000085a7 */ /* 0x000ea400080010ff */
[----:B--2---:R-:W-:Y:S05]  /*9440*/  @!P0 BRA `(.L_x_205) ;  /* 0xfffffffc00f08947 */ /* 0x004fea000383ffff */
[----:B------:R-:W-:Y:S05]  /*9450*/  BRA `(.L_x_206) ;  /* 0xffffffa400207947 */ /* 0x000fea000383ffff */
.L_x_70:
[----:B---3--:R-:W-:-:S07]  /*9460*/  MOV R0, UR5 ;  /* 0x0000000500007c02 */ /* 0x008fce0008000f00 */
.L_x_207:
[----:B-1----:R1:W2:Y:S02]  /*9470*/  SYNCS.PHASECHK.TRANS64.TRYWAIT P0, [R0+URZ], R3 ;  /* 0x00000003000075a7 */ /* 0x0022a400080011ff */
[----:B--2---:R-:W-:Y:S05]  /*9480*/  @!P0 NANOSLEEP.SYNCS 0x989680 ;  /* 0x009896800000895d */ /* 0x004fea0003900000 */
[----:B------:R-:W2:Y:S02]  /*9490*/  @!P0 SYNCS.PHASECHK.TRANS64 P0, [R0+URZ], R3 ;  /* 0x00000003000085a7 */ /* 0x000ea400080010ff */
[----:B--2---:R-:W-:Y:S05]  /*94a0*/  @!P0 BRA `(.L_x_207) ;  /* 0xfffffffc00f08947 */ /* 0x004fea000383ffff */
[----:B------:R-:W-:Y:S05]  /*94b0*/  BRA `(.L_x_208) ;  /* 0xffffffa4002c7947 */ /* 0x000fea000383ffff */
.L_x_71:
[----:B---3--:R-:W-:-:S07]  /*94c0*/  MOV R0, UR5 ;  /* 0x0000000500007c02 */ /* 0x008fce0008000f00 */
.L_x_209:
[----:B-1----:R1:W2:Y:S02]  /*94d0*/  SYNCS.PHASECHK.TRANS64.TRYWAIT P0, [R0+URZ], R3 ;  /* 0x00000003000075a7 */ /* 0x0022a400080011ff */
[----:B--2---:R-:W-:Y:S05]  /*94e0*/  @!P0 NANOSLEEP.SYNCS 0x989680 ;  /* 0x009896800000895d */ /* 0x004fea0003900000 */
[----:B------:R-:W2:Y:S02]  /*94f0*/  @!P0 SYNCS.PHASECHK.TRANS64 P0, [R0+URZ], R3 ;  /* 0x00000003000085a7 */ /* 0x000ea400080010ff */
[----:B--2---:R-:W-:Y:S05]  /*9500*/  @!P0 BRA `(.L_x_209) ;  /* 0xfffffffc00f08947 */ /* 0x004fea000383ffff */
[----:B------:R-:W-:Y:S05]  /*9510*/  BRA `(.L_x_210) ;  /* 0xffffffa400387947 */ /* 0x000fea000383ffff */
.L_x_72:
[----:B---3--:R-:W-:-:S07]  /*9520*/  MOV R0, UR5 ;  /* 0x0000000500007c02 */ /* 0x008fce0008000f00 */
.L_x_211:
[----:B-1----:R1:W2:Y:S02]  /*9530*/  SYNCS.PHASECHK.TRANS64.TRYWAIT P0, [R0+URZ], R3 ;  /* 0x00000003000075a7 */ /* 0x0022a400080011ff */
[----:B--2---:R-:W-:Y:S05]  /*9540*/  @!P0 NANOSLEEP.SYNCS 0x989680 ;  /* 0x009896800000895d */ /* 0x004fea0003900000 */
[----:B------:R-:W2:Y:S02]  /*9550*/  @!P0 SYNCS.PHASECHK.TRANS64 P0, [R0+URZ], R3 ;  /* 0x00000003000085a7 */ /* 0x000ea400080010ff */
[----:B--2---:R-:W-:Y:S05]  /*9560*/  @!P0 BRA `(.L_x_211) ;  /* 0xfffffffc00f08947 */ /* 0x004fea000383ffff */
[----:B------:R-:W-:Y:S05]  /*9570*/  BRA `(.L_x_212) ;  /* 0xffffffa400447947 */ /* 0x000fea000383ffff */
.L_x_73:
[----:B---3--:R-:W-:-:S07]  /*9580*/  MOV R0, UR5 ;  /* 0x0000000500007c02 */ /* 0x008fce0008000f00 */
.L_x_213:
[----:B-1----:R1:W2:Y:S02]  /*9590*/  SYNCS.PHASECHK.TRANS64.TRYWAIT P0, [R0+URZ], R3 ;  /* 0x00000003000075a7 */ /* 0x0022a400080011ff */
[----:B--2---:R-:W-:Y:S05]  /*95a0*/  @!P0 NANOSLEEP.SYNCS 0x989680 ;  /* 0x009896800000895d */ /* 0x004fea0003900000 */
[----:B------:R-:W2:Y:S02]  /*95b0*/  @!P0 SYNCS.PHASECHK.TRANS64 P0, [R0+URZ], R3 ;  /* 0x00000003000085a7 */ /* 0x000ea400080010ff */
[----:B--2---:R-:W-:Y:S05]  /*95c0*/  @!P0 BRA `(.L_x_213) ;  /* 0xfffffffc00f08947 */ /* 0x004fea000383ffff */
[----:B------:R-:W-:Y:S05]  /*95d0*/  BRA `(.L_x_214) ;  /* 0xffffffa400507947 */ /* 0x000fea000383ffff */
.L_x_74:
[----:B---3--:R-:W-:-:S07]  /*95e0*/  MOV R0, UR5 ;  /* 0x0000000500007c02 */ /* 0x008fce0008000f00 */
.L_x_215:
[----:B-1----:R1:W2:Y:S02]  /*95f0*/  SYNCS.PHASECHK.TRANS64.TRYWAIT P0, [R0+URZ], R3 ;  /* 0x00000003000075a7 */ /* 0x0022a400080011ff */
[----:B--2---:R-:W-:Y:S05]  /*9600*/  @!P0 NANOSLEEP.SYNCS 0x989680 ;  /* 0x009896800000895d */ /* 0x004fea0003900000 */
[----:B------:R-:W2:Y:S02]  /*9610*/  @!P0 SYNCS.PHASECHK.TRANS64 P0, [R0+URZ], R3 ;  /* 0x00000003000085a7 */ /* 0x000ea400080010ff */
[----:B--2---:R-:W-:Y:S05]  /*9620*/  @!P0 BRA `(.L_x_215) ;  /* 0xfffffffc00f08947 */ /* 0x004fea000383ffff */
[----:B------:R-:W-:Y:S05]  /*9630*/  BRA `(.L_x_216) ;  /* 0xffffffa4005c7947 */ /* 0x000fea000383ffff */
.L_x_75:
[----:B---3--:R-:W-:-:S07]  /*9640*/  MOV R0, UR5 ;  /* 0x0000000500007c02 */ /* 0x008fce0008000f00 */
.L_x_217:
[----:B-1----:R1:W2:Y:S02]  /*9650*/  SYNCS.PHASECHK.TRANS64.TRYWAIT P0, [R0+URZ], R3 ;  /* 0x00000003000075a7 */ /* 0x0022a400080011ff */
[----:B--2---:R-:W-:Y:S05]  /*9660*/  @!P0 NANOSLEEP.SYNCS 0x989680 ;  /* 0x009896800000895d */ /* 0x004fea0003900000 */
[----:B------:R-:W2:Y:S02]  /*9670*/  @!P0 SYNCS.PHASECHK.TRANS64 P0, [R0+URZ], R3 ;  /* 0x00000003000085a7 */ /* 0x000ea400080010ff */
[----:B--2---:R-:W-:Y:S05]  /*9680*/  @!P0 BRA `(.L_x_217) ;  /* 0xfffffffc00f08947 */ /* 0x004fea000383ffff */
[----:B------:R-:W-:Y:S05]  /*9690*/  BRA `(.L_x_218) ;  /* 0xffffffa400687947 */ /* 0x000fea000383ffff */
.L_x_76:
[----:B---3--:R-:W-:-:S07]  /*96a0*/  MOV R0, UR5 ;  /* 0x0000000500007c02 */ /* 0x008fce0008000f00 */
.L_x_219:
[----:B-1----:R1:W2:Y:S02]  /*96b0*/  SYNCS.PHASECHK.TRANS64.TRYWAIT P0, [R0+URZ], R3 ;  /* 0x00000003000075a7 */ /* 0x0022a400080011ff */
[----:B--2---:R-:W-:Y:S05]  /*96c0*/  @!P0 NANOSLEEP.SYNCS 0x989680 ;  /* 0x009896800000895d */ /* 0x004fea0003900000 */
[----:B------:R-:W2:Y:S02]  /*96d0*/  @!P0 SYNCS.PHASECHK.TRANS64 P0, [R0+URZ], R3 ;  /* 0x00000003000085a7 */ /* 0x000ea400080010ff */
[----:B--2---:R-:W-:Y:S05]  /*96e0*/  @!P0 BRA `(.L_x_219) ;  /* 0xfffffffc00f08947 */ /* 0x004fea000383ffff */
[----:B------:R-:W-:Y:S05]  /*96f0*/  BRA `(.L_x_220) ;  /* 0xffffffa400747947 */ /* 0x000fea000383ffff */
.L_x_77:
[----:B---3--:R-:W-:-:S07]  /*9700*/  MOV R0, UR5 ;  /* 0x0000000500007c02 */ /* 0x008fce0008000f00 */
.L_x_221:
[----:B-1----:R1:W2:Y:S02]  /*9710*/  SYNCS.PHASECHK.TRANS64.TRYWAIT P0, [R0+URZ], R3 ;  /* 0x00000003000075a7 */ /* 0x0022a400080011ff */
[----:B--2---:R-:W-:Y:S05]  /*9720*/  @!P0 NANOSLEEP.SYNCS 0x989680 ;  /* 0x009896800000895d */ /* 0x004fea0003900000 */
[----:B------:R-:W2:Y:S02]  /*9730*/  @!P0 SYNCS.PHASECHK.TRANS64 P0, [R0+URZ], R3 ;  /* 0x00000003000085a7 */ /* 0x000ea400080010ff */
[----:B--2---:R-:W-:Y:S05]  /*9740*/  @!P0 BRA `(.L_x_221) ;  /* 0xfffffffc00f08947 */ /* 0x004fea000383ffff */
[----:B------:R-:W-:Y:S05]  /*9750*/  BRA `(.L_x_222) ;  /* 0xffffffa400807947 */ /* 0x000fea000383ffff */
.L_x_78:
[----:B---3--:R-:W-:-:S07]  /*9760*/  MOV R0, UR5 ;  /* 0x0000000500007c02 */ /* 0x008fce0008000f00 */
.L_x_223:
[----:B-1----:R1:W2:Y:S02]  /*9770*/  SYNCS.PHASECHK.TRANS64.TRYWAIT P0, [R0+URZ], R3 ;  /* 0x00000003000075a7 */ /* 0x0022a400080011ff */
[----:B--2---:R-:W-:Y:S05]  /*9780*/  @!P0 NANOSLEEP.SYNCS 0x989680 ;  /* 0x009896800000895d */ /* 0x004fea0003900000 */
[----:B------:R-:W2:Y:S02]  /*9790*/  @!P0 SYNCS.PHASECHK.TRANS64 P0, [R0+URZ], R3 ;  /* 0x00000003000085a7 */ /* 0x000ea400080010ff */
[----:B--2---:R-:W-:Y:S05]  /*97a0*/  @!P0 BRA `(.L_x_223) ;  /* 0xfffffffc00f08947 */ /* 0x004fea000383ffff */
[----:B------:R-:W-:Y:S05]  /*97b0*/  BRA `(.L_x_224) ;  /* 0xffffffa4008c7947 */ /* 0x000fea000383ffff */
.L_x_79:
[----:B---3--:R-:W-:-:S07]  /*97c0*/  MOV R0, UR5 ;  /* 0x0000000500007c02 */ /* 0x008fce0008000f00 */
.L_x_225:
[----:B-1----:R1:W2:Y:S02]  /*97d0*/  SYNCS.PHASECHK.TRANS64.TRYWAIT P0, [R0+URZ], R3 ;  /* 0x00000003000075a7 */ /* 0x0022a400080011ff */
[----:B--2---:R-:W-:Y:S05]  /*97e0*/  @!P0 NANOSLEEP.SYNCS 0x989680 ;  /* 0x009896800000895d */ /* 0x004fea0003900000 */
[----:B------:R-:W2:Y:S02]  /*97f0*/  @!P0 SYNCS.PHASECHK.TRANS64 P0, [R0+URZ], R3 ;  /* 0x00000003000085a7 */ /* 0x000ea400080010ff */
[----:B--2---:R-:W-:Y:S05]  /*9800*/  @!P0 BRA `(.L_x_225) ;  /* 0xfffffffc00f08947 */ /* 0x004fea000383ffff */
[----:B------:R-:W-:Y:S05]  /*9810*/  BRA `(.L_x_226) ;  /* 0xffffffa400987947 */ /* 0x000fea000383ffff */
.L_x_80:
[----:B---3--:R-:W-:-:S07]  /*9820*/  MOV R0, UR5 ;  /* 0x0000000500007c02 */ /* 0x008fce0008000f00 */
.L_x_227:
[----:B-1----:R1:W2:Y:S02]  /*9830*/  SYNCS.PHASECHK.TRANS64.TRYWAIT P0, [R0+URZ], R3 ;  /* 0x00000003000075a7 */ /* 0x0022a400080011ff */
[----:B--2---:R-:W-:Y:S05]  /*9840*/  @!P0 NANOSLEEP.SYNCS 0x989680 ;  /* 0x009896800000895d */ /* 0x004fea0003900000 */
[----:B------:R-:W2:Y:S02]  /*9850*/  @!P0 SYNCS.PHASECHK.TRANS64 P0, [R0+URZ], R3 ;  /* 0x00000003000085a7 */ /* 0x000ea400080010ff */
[----:B--2---:R-:W-:Y:S05]  /*9860*/  @!P0 BRA `(.L_x_227) ;  /* 0xfffffffc00f08947 */ /* 0x004fea000383ffff */
[----:B------:R-:W-:Y:S05]  /*9870*/  BRA `(.L_x_228) ;  /* 0xffffffa400a47947 */ /* 0x000fea000383ffff */
.L_x_81:
[----:B---3--:R-:W-:-:S07]  /*9880*/  MOV R0, UR5 ;  /* 0x0000000500007c02 */ /* 0x008fce0008000f00 */
.L_x_229:
[----:B-1----:R1:W2:Y:S02]  /*9890*/  SYNCS.PHASECHK.TRANS64.TRYWAIT P0, [R0+URZ], R3 ;  /* 0x00000003000075a7 */ /* 0x0022a400080011ff */
[----:B--2---:R-:W-:Y:S05]  /*98a0*/  @!P0 NANOSLEEP.SYNCS 0x989680 ;  /* 0x009896800000895d */ /* 0x004fea0003900000 */
[----:B------:R-:W2:Y:S02]  /*98b0*/  @!P0 SYNCS.PHASECHK.TRANS64 P0, [R0+URZ], R3 ;  /* 0x00000003000085a7 */ /* 0x000ea400080010ff */
[----:B--2---:R-:W-:Y:S05]  /*98c0*/  @!P0 BRA `(.L_x_229) ;  /* 0xfffffffc00f08947 */ /* 0x004fea000383ffff */
[----:B------:R-:W-:Y:S05]  /*98d0*/  BRA `(.L_x_230) ;  /* 0xffffffa400b07947 */ /* 0x000fea000383ffff */
.L_x_82:
[----:B---3--:R-:W-:-:S07]  /*98e0*/  MOV R0, UR5 ;  /* 0x0000000500007c02 */ /* 0x008fce0008000f00 */
.L_x_231:
[----:B-1----:R1:W2:Y:S02]  /*98f0*/  SYNCS.PHASECHK.TRANS64.TRYWAIT P0, [R0+URZ], R3 ;  /* 0x00000003000075a7 */ /* 0x0022a400080011ff */
[----:B--2---:R-:W-:Y:S05]  /*9900*/  @!P0 NANOSLEEP.SYNCS 0x989680 ;  /* 0x009896800000895d */ /* 0x004fea0003900000 */
[----:B------:R-:W2:Y:S02]  /*9910*/  @!P0 SYNCS.PHASECHK.TRANS64 P0, [R0+URZ], R3 ;  /* 0x00000003000085a7 */ /* 0x000ea400080010ff */
[----:B--2---:R-:W-:Y:S05]  /*9920*/  @!P0 BRA `(.L_x_231) ;  /* 0xfffffffc00f08947 */ /* 0x004fea000383ffff */
[----:B------:R-:W-:Y:S05]  /*9930*/  BRA `(.L_x_232) ;  /* 0xffffffa400bc7947 */ /* 0x000fea000383ffff */
.L_x_83:
[----:B---3--:R-:W-:-:S07]  /*9940*/  MOV R0, UR5 ;  /* 0x0000000500007c02 */ /* 0x008fce0008000f00 */
.L_x_233:
[----:B-1----:R1:W2:Y:S02]  /*9950*/  SYNCS.PHASECHK.TRANS64.TRYWAIT P0, [R0+URZ], R3 ;  /* 0x00000003000075a7 */ /* 0x0022a400080011ff */
[----:B--2---:R-:W-:Y:S05]  /*9960*/  @!P0 NANOSLEEP.SYNCS 0x989680 ;  /* 0x009896800000895d */ /* 0x004fea0003900000 */
[----:B------:R-:W2:Y:S02]  /*9970*/  @!P0 SYNCS.PHASECHK.TRANS64 P0, [R0+URZ], R3 ;  /* 0x00000003000085a7 */ /* 0x000ea400080010ff */
[----:B--2---:R-:W-:Y:S05]  /*9980*/  @!P0 BRA `(.L_x_233) ;  /* 0xfffffffc00f08947 */ /* 0x004fea000383ffff */
[----:B------:R-:W-:Y:S05]  /*9990*/  BRA `(.L_x_234) ;  /* 0xffffffa400c87947 */ /* 0x000fea000383ffff */
.L_x_86:
[----:B-1----:R1:W2:Y:S02]  /*99a0*/  SYNCS.PHASECHK.TRANS64.TRYWAIT P0, [R0+URZ+0x310], R5 ;  /* 0x00031005000075a7 */ /* 0x0022a400080011ff */
[----:B--2---:R-:W-:Y:S05]  /*99b0*/  @!P0 NANOSLEEP.SYNCS 0x989680 ;  /* 0x009896800000895d */ /* 0x004fea0003900000 */
[----:B------:R-:W2:Y:S02]  /*99c0*/  @!P0 SYNCS.PHASECHK.TRANS64 P0, [R0+URZ+0x310], R5 ;  /* 0x00031005000085a7 */ /* 0x000ea400080010ff */
[----:B--2---:R-:W-:Y:S05]  /*99d0*/  @!P0 BRA `(.L_x_86) ;  /* 0xfffffffc00f08947 */ /* 0x004fea000383ffff */
[----:B------:R-:W-:Y:S05]  /*99e0*/  BRA `(.L_x_235) ;  /* 0xffffffa800287947 */ /* 0x000fea000383ffff */
.L_x_87:
[----:B------:R-:W-:-:S07]  /*99f0*/  MOV R0, UR5 ;  /* 0x0000000500007c02 */ /* 0x000fce0008000f00 */
.L_x_236:
[----:B-1----:R1:W2:Y:S02]  /*9a00*/  SYNCS.PHASECHK.TRANS64.TRYWAIT P0, [R0+URZ+0x2c0], R7 ;  /* 0x0002c007000075a7 */ /* 0x0022a400080011ff */
[----:B--2---:R-:W-:Y:S05]  /*9a10*/  @!P0 NANOSLEEP.SYNCS 0x989680 ;  /* 0x009896800000895d */ /* 0x004fea0003900000 */
[----:B------:R-:W2:Y:S02]  /*9a20*/  @!P0 SYNCS.PHASECHK.TRANS64 P0, [R0+URZ+0x2c0], R7 ;  /* 0x0002c007000085a7 */ /* 0x000ea400080010ff */
[----:B--2---:R-:W-:Y:S05]  /*9a30*/  @!P0 BRA `(.L_x_236) ;  /* 0xfffffffc00f08947 */ /* 0x004fea000383ffff */
[----:B------:R-:W-:Y:S05]  /*9a40*/  BRA `(.L_x_237) ;  /* 0xffffffa800387947 */ /* 0x000fea000383ffff */
.L_x_88:
[----:B-1----:R1:W2:Y:S02]  /*9a50*/  SYNCS.PHASECHK.TRANS64.TRYWAIT P1, [R0+URZ+0x2b0], R5 ;  /* 0x0002b005000075a7 */ /* 0x0022a400080211ff */
[----:B--2---:R-:W-:Y:S05]  /*9a60*/  @!P1 NANOSLEEP.SYNCS 0x989680 ;  /* 0x009896800000995d */ /* 0x004fea0003900000 */
[----:B------:R-:W2:Y:S02]  /*9a70*/  @!P1 SYNCS.PHASECHK.TRANS64 P1, [R0+URZ+0x2b0], R5 ;  /* 0x0002b005000095a7 */ /* 0x000ea400080210ff */
[----:B--2---:R-:W-:Y:S05]  /*9a80*/  @!P1 BRA `(.L_x_88) ;  /* 0xfffffffc00f09947 */ /* 0x004fea000383ffff */
[----:B------:R-:W-:Y:S05]  /*9a90*/  BRA `(.L_x_238) ;  /* 0xffffffa800687947 */ /* 0x000fea000383ffff */
.L_x_91:
[----:B------:R-:W-:-:S07]  /*9aa0*/  MOV R0, UR5 ;  /* 0x0000000500007c02 */ /* 0x000fce0008000f00 */
.L_x_239:
[----:B-1----:R1:W2:Y:S02]  /*9ab0*/  SYNCS.PHASECHK.TRANS64.TRYWAIT P0, [R0+URZ+0x2c0], R3 ;  /* 0x0002c003000075a7 */ /* 0x0022a400080011ff */
[----:B--2---:R-:W-:Y:S05]  /*9ac0*/  @!P0 NANOSLEEP.SYNCS 0x989680 ;  /* 0x009896800000895d */ /* 0x004fea0003900000 */
[----:B------:R-:W2:Y:S02]  /*9ad0*/  @!P0 SYNCS.PHASECHK.TRANS64 P0, [R0+URZ+0x2c0], R3 ;  /* 0x0002c003000085a7 */ /* 0x000ea400080010ff */
[----:B--2---:R-:W-:Y:S05]  /*9ae0*/  @!P0 BRA `(.L_x_239) ;  /* 0xfffffffc00f08947 */ /* 0x004fea000383ffff */
[----:B------:R-:W-:Y:S05]  /*9af0*/  BRA `(.L_x_90) ;  /* 0xffffffa800bc7947 */ /* 0x000fea000383ffff */
.L_x_100:
[----:B-1----:R-:W-:-:S04]  /*9b00*/  MOV R4, UR6 ;  /* 0x0000000600047c02 */ /* 0x002fc80008000f00 */
[----:B------:R1:W2:Y:S03]  /*9b10*/  SYNCS.PHASECHK.TRANS64.TRYWAIT P0, [R4+URZ+0x8], R5 ;  /* 0x00000805040075a7 */ /* 0x0002a600080011ff */
[----:B--2---:R-:W-:Y:S05]  /*9b20*/  @!P0 NANOSLEEP.SYNCS 0x989680 ;  /* 0x009896800000895d */ /* 0x004fea0003900000 */
[----:B------:R-:W2:Y:S02]  /*9b30*/  @!P0 SYNCS.PHASECHK.TRANS64 P0, [R4+URZ+0x8], R5 ;  /* 0x00000805040085a7 */ /* 0x000ea400080010ff */
[----:B--2---:R-:W-:Y:S05]  /*9b40*/  @!P0 BRA `(.L_x_100) ;  /* 0xfffffffc00ec8947 */ /* 0x004fea000383ffff */
[----:B------:R-:W-:Y:S05]  /*9b50*/  BRA `(.L_x_99) ;  /* 0xffffffac00707947 */ /* 0x000fea000383ffff */
.L_x_102:
[----:B------:R-:W-:Y:S01]  /*9b60*/  BSSY B0, `(.L_x_240) ;  /* 0x0000006000007945 */ /* 0x000fe20003800000 */
[----:B------:R-:W-:-:S07]  /*9b70*/  MOV R15, 0xffffffff ;  /* 0xffffffff000f7802 */ /* 0x000fce0000000f00 */
[----:B-1---5:R-:W-:Y:S05]  /*9b80*/  WARPSYNC.COLLECTIVE R15, `(.L_x_241) ;  /* 0x000000000f0c7348 */ /* 0x022fea0003c00000 */
[----:B------:R-:W-:Y:S02]  /*9b90*/  ELECT P6, UR79, PT ;  /* 0x00000000004f782f */ /* 0x000fe400038c0000 */
[----:B------:R-:W-:Y:S01]  /*9ba0*/  MOV R14, UR79 ;  /* 0x0000004f000e7c02 */ /* 0x000fe20008000f00 */
[----:B-1---5:R-:W-:Y:S10]  /*9bb0*/  ENDCOLLECTIVE ;  /* 0x000000000000791b */ /* 0x022ff40003800000 */
.L_x_241:
[----:B------:R-:W-:Y:S05]  /*9bc0*/  BSYNC B0 ;  /* 0x0000000000007941 */ /* 0x000fea0003800000 */
.L_x_240:
[----:B------:R-:W-:Y:S05]  /*9bd0*/  BRA `(.L_x_242) ;  /* 0xffffffac00a07947 */ /* 0x000fea000383ffff */
.L_x_104:
[----:B-1----:R-:W-:-:S04]  /*9be0*/  MOV R2, UR6 ;  /* 0x0000000600027c02 */ /* 0x002fc80008000f00 */
[----:B------:R1:W2:Y:S03]  /*9bf0*/  SYNCS.PHASECHK.TRANS64.TRYWAIT P0, [R2+URZ+0x8], R3 ;  /* 0x00000803020075a7 */ /* 0x0002a600080011ff */
[----:B--2---:R-:W-:Y:S05]  /*9c00*/  @!P0 NANOSLEEP.SYNCS 0x989680 ;  /* 0x009896800000895d */ /* 0x004fea0003900000 */
[----:B------:R-:W2:Y:S02]  /*9c10*/  @!P0 SYNCS.PHASECHK.TRANS64 P0, [R2+URZ+0x8], R3 ;  /* 0x00000803020085a7 */ /* 0x000ea400080010ff */
[----:B--2---:R-:W-:Y:S05]  /*9c20*/  @!P0 BRA `(.L_x_104) ;  /* 0xfffffffc00ec8947 */ /* 0x004fea000383ffff */
[----:B------:R-:W-:Y:S05]  /*9c30*/  BRA `(.L_x_103) ;  /* 0xffffffac00a47947 */ /* 0x000fea000383ffff */
.L_x_105:
[----:B-1----:R1:W2:Y:S02]  /*9c40*/  SYNCS.PHASECHK.TRANS64.TRYWAIT P0, [R0+URZ+0x2b0], R5 ;  /* 0x0002b005000075a7 */ /* 0x0022a400080011ff */
[----:B--2---:R-:W-:Y:S05]  /*9c50*/  @!P0 NANOSLEEP.SYNCS 0x989680 ;  /* 0x009896800000895d */ /* 0x004fea0003900000 */
[----:B------:R-:W2:Y:S02]  /*9c60*/  @!P0 SYNCS.PHASECHK.TRANS64 P0, [R0+URZ+0x2b0], R5 ;  /* 0x0002b005000085a7 */ /* 0x000ea400080010ff */
[----:B--2---:R-:W-:Y:S05]  /*9c70*/  @!P0 BRA `(.L_x_105) ;  /* 0xfffffffc00f08947 */ /* 0x004fea000383ffff */
[----:B------:R-:W-:Y:S05]  /*9c80*/  BRA `(.L_x_243) ;  /* 0xffffffb000787947 */ /* 0x000fea000383ffff */
.L_x_107:
[----:B------:R-:W-:-:S07]  /*9c90*/  MOV R0, UR11 ;  /* 0x0000000b00007c02 */ /* 0x000fce0008000f00 */
.L_x_244:
[----:B-1----:R1:W2:Y:S02]  /*9ca0*/  SYNCS.PHASECHK.TRANS64.TRYWAIT P0, [R0+URZ+0x2f0], R5 ;  /* 0x0002f005000075a7 */ /* 0x0022a400080011ff */
[----:B--2---:R-:W-:Y:S05]  /*9cb0*/  @!P0 NANOSLEEP.SYNCS 0x989680 ;  /* 0x009896800000895d */ /* 0x004fea0003900000 */
[----:B------:R-:W2:Y:S02]  /*9cc0*/  @!P0 SYNCS.PHASECHK.TRANS64 P0, [R0+URZ+0x2f0], R5 ;  /* 0x0002f005000085a7 */ /* 0x000ea400080010ff */
[----:B--2---:R-:W-:Y:S05]  /*9cd0*/  @!P0 BRA `(.L_x_244) ;  /* 0xfffffffc00f08947 */ /* 0x004fea000383ffff */
[----:B------:R-:W-:Y:S05]  /*9ce0*/  BRA `(.L_x_245) ;  /* 0xffffffb000c07947 */ /* 0x000fea000383ffff */
.L_x_110:
[----:B------:R-:W-:Y:S07]  /*9cf0*/  MOV R0, UR9 ;  /* 0x0000000900007c02 */ /* 0x000fee0008000f00 */
.L_x_246:
[----:B-1----:R1:W2:Y:S02]  /*9d00*/  SYNCS.PHASECHK.TRANS64.TRYWAIT P0, [R0+URZ], R5 ;  /* 0x00000005000075a7 */ /* 0x0022a400080011ff */
[----:B--2---:R-:W-:Y:S05]  /*9d10*/  @!P0 NANOSLEEP.SYNCS 0x989680 ;  /* 0x009896800000895d */ /* 0x004fea0003900000 */
[----:B------:R-:W2:Y:S02]  /*9d20*/  @!P0 SYNCS.PHASECHK.TRANS64 P0, [R0+URZ], R5 ;  /* 0x00000005000085a7 */ /* 0x000ea400080010ff */
[----:B--2---:R-:W-:Y:S05]  /*9d30*/  @!P0 BRA `(.L_x_246) ;  /* 0xfffffffc00f08947 */ /* 0x004fea000383ffff */
[----:B------:R-:W-:Y:S05]  /*9d40*/  BRA `(.L_x_109) ;  /* 0xffffffb000d87947 */ /* 0x000fea000383ffff */
.L_x_114:
[----:B-1----:R-:W-:-:S07]  /*9d50*/  MOV R0, UR7 ;  /* 0x0000000700007c02 */ /* 0x002fce0008000f00 */
.L_x_247:
[----:B-1----:R1:W2:Y:S02]  /*9d60*/  SYNCS.PHASECHK.TRANS64.TRYWAIT P0, [R0+URZ], R3 ;  /* 0x00000003000075a7 */ /* 0x0022a400080011ff */
[----:B--2---:R-:W-:Y:S05]  /*9d70*/  @!P0 NANOSLEEP.SYNCS 0x989680 ;  /* 0x009896800000895d */ /* 0x004fea0003900000 */
[----:B------:R-:W2:Y:S02]  /*9d80*/  @!P0 SYNCS.PHASECHK.TRANS64 P0, [R0+URZ], R3 ;  /* 0x00000003000085a7 */ /* 0x000ea400080010ff */
[----:B--2---:R-:W-:Y:S05]  /*9d90*/  @!P0 BRA `(.L_x_247) ;  /* 0xfffffffc00f08947 */ /* 0x004fea000383ffff */
[----:B------:R-:W-:Y:S05]  /*9da0*/  BRA `(.L_x_248) ;  /* 0xffffffb400907947 */ /* 0x000fea000383ffff */
.L_x_115:
[----:B------:R-:W-:-:S07]  /*9db0*/  MOV R0, UR7 ;  /* 0x0000000700007c02 */ /* 0x000fce0008000f00 */
.L_x_249:
[----:B-1----:R1:W2:Y:S02]  /*9dc0*/  SYNCS.PHASECHK.TRANS64.TRYWAIT P0, [R0+URZ], R3 ;  /* 0x00000003000075a7 */ /* 0x0022a400080011ff */
[----:B--2---:R-:W-:Y:S05]  /*9dd0*/  @!P0 NANOSLEEP.SYNCS 0x989680 ;  /* 0x009896800000895d */ /* 0x004fea0003900000 */
[----:B------:R-:W2:Y:S02]  /*9de0*/  @!P0 SYNCS.PHASECHK.TRANS64 P0, [R0+URZ], R3 ;  /* 0x00000003000085a7 */ /* 0x000ea400080010ff */
[----:B--2---:R-:W-:Y:S05]  /*9df0*/  @!P0 BRA `(.L_x_249) ;  /* 0xfffffffc00f08947 */ /* 0x004fea000383ffff */
[----:B------:R-:W-:Y:S05]  /*9e00*/  BRA `(.L_x_250) ;  /* 0xffffffb4009c7947 */ /* 0x000fea000383ffff */
.L_x_116:
[----:B------:R-:W-:-:S07]  /*9e10*/  MOV R0, UR7 ;  /* 0x0000000700007c02 */ /* 0x000fce0008000f00 */
.L_x_251:
[----:B-1----:R1:W2:Y:S02]  /*9e20*/  SYNCS.PHASECHK.TRANS64.TRYWAIT P0, [R0+URZ], R3 ;  /* 0x00000003000075a7 */ /* 0x0022a400080011ff */
[----:B--2---:R-:W-:Y:S05]  /*9e30*/  @!P0 NANOSLEEP.SYNCS 0x989680 ;  /* 0x009896800000895d */ /* 0x004fea0003900000 */
[----:B------:R-:W2:Y:S02]  /*9e40*/  @!P0 SYNCS.PHASECHK.TRANS64 P0, [R0+URZ], R3 ;  /* 0x00000003000085a7 */ /* 0x000ea400080010ff */
[----:B--2---:R-:W-:Y:S05]  /*9e50*/  @!P0 BRA `(.L_x_251) ;  /* 0xfffffffc00f08947 */ /* 0x004fea000383ffff */
[----:B------:R-:W-:Y:S05]  /*9e60*/  BRA `(.L_x_252) ;  /* 0xffffffb400a87947 */ /* 0x000fea000383ffff */
.L_x_119:
[----:B------:R-:W-:-:S07]  /*9e70*/  MOV R0, UR8 ;  /* 0x0000000800007c02 */ /* 0x000fce0008000f00 */
.L_x_253:
[----:B-1----:R1:W2:Y:S02]  /*9e80*/  SYNCS.PHASECHK.TRANS64.TRYWAIT P1, [R0+URZ+0x330], R3 ;  /* 0x00033003000075a7 */ /* 0x0022a400080211ff */
[----:B--2---:R-:W-:Y:S05]  /*9e90*/  @!P1 NANOSLEEP.SYNCS 0x989680 ;  /* 0x009896800000995d */ /* 0x004fea0003900000 */
[----:B------:R-:W2:Y:S02]  /*9ea0*/  @!P1 SYNCS.PHASECHK.TRANS64 P1, [R0+URZ+0x330], R3 ;  /* 0x00033003000095a7 */ /* 0x000ea400080210ff */
[----:B--2---:R-:W-:Y:S05]  /*9eb0*/  @!P1 BRA `(.L_x_253) ;  /* 0xfffffffc00f09947 */ /* 0x004fea000383ffff */
[----:B------:R-:W-:Y:S05]  /*9ec0*/  BRA `(.L_x_254) ;  /* 0xffffffb400f47947 */ /* 0x000fea000383ffff */
.L_x_124:
[----:B--2---:R2:W4:Y:S02]  /*9ed0*/  SYNCS.PHASECHK.TRANS64.TRYWAIT P0, [R0+URZ+0x2b0], R3 ;  /* 0x0002b003000075a7 */ /* 0x00452400080011ff */
[----:B----4-:R-:W-:Y:S05]  /*9ee0*/  @!P0 NANOSLEEP.SYNCS 0x989680 ;  /* 0x009896800000895d */ /* 0x010fea0003900000 */
[----:B------:R-:W4:Y:S02]  /*9ef0*/  @!P0 SYNCS.PHASECHK.TRANS64 P0, [R0+URZ+0x2b0], R3 ;  /* 0x0002b003000085a7 */ /* 0x000f2400080010ff */
[----:B----4-:R-:W-:Y:S05]  /*9f00*/  @!P0 BRA `(.L_x_124) ;  /* 0xfffffffc00f08947 */ /* 0x010fea000383ffff */
[----:B------:R-:W-:Y:S05]  /*9f10*/  BRA `(.L_x_255) ;  /* 0xffffffb800f87947 */ /* 0x000fea000383ffff */
.L_x_127:
[----:B------:R-:W-:Y:S07]  /*9f20*/  MOV R0, UR6 ;  /* 0x0000000600007c02 */ /* 0x000fee0008000f00 */
.L_x_256:
[----:B--2---:R2:W4:Y:S02]  /*9f30*/  SYNCS.PHASECHK.TRANS64.TRYWAIT P0, [R0+URZ+0x2a8], R3 ;  /* 0x0002a803000075a7 */ /* 0x00452400080011ff */
[----:B----4-:R-:W-:Y:S05]  /*9f40*/  @!P0 NANOSLEEP.SYNCS 0x989680 ;  /* 0x009896800000895d */ /* 0x010fea0003900000 */
[----:B------:R-:W4:Y:S02]  /*9f50*/  @!P0 SYNCS.PHASECHK.TRANS64 P0, [R0+URZ+0x2a8], R3 ;  /* 0x0002a803000085a7 */ /* 0x000f2400080010ff */
[----:B----4-:R-:W-:Y:S05]  /*9f60*/  @!P0 BRA `(.L_x_256) ;  /* 0xfffffffc00f08947 */ /* 0x010fea000383ffff */
[----:B------:R-:W-:Y:S05]  /*9f70*/  BRA `(.L_x_126) ;  /* 0xffffffbc00e47947 */ /* 0x000fea000383ffff */
.L_x_130:
[----:B------:R-:W-:Y:S07]  /*9f80*/  MOV R3, UR6 ;  /* 0x0000000600037c02 */ /* 0x000fee0008000f00 */
.L_x_257:
[----:B-1----:R1:W2:Y:S02]  /*9f90*/  SYNCS.PHASECHK.TRANS64.TRYWAIT P2, [R3+URZ+0x298], R26 ;  /* 0x0002981a030075a7 */ /* 0x0022a400080411ff */
[----:B--2---:R-:W-:Y:S05]  /*9fa0*/  @!P2 NANOSLEEP.SYNCS 0x989680 ;  /* 0x009896800000a95d */ /* 0x004fea0003900000 */
[----:B------:R-:W2:Y:S02]  /*9fb0*/  @!P2 SYNCS.PHASECHK.TRANS64 P2, [R3+URZ+0x298], R26 ;  /* 0x0002981a0300a5a7 */ /* 0x000ea400080410ff */
[----:B--2---:R-:W-:Y:S05]  /*9fc0*/  @!P2 BRA `(.L_x_257) ;  /* 0xfffffffc00f0a947 */ /* 0x004fea000383ffff */
[----:B------:R-:W-:Y:S05]  /*9fd0*/  BRA `(.L_x_258) ;  /* 0xffffffc000787947 */ /* 0x000fea000383ffff */
.L_x_133:
[----:B---3--:R3:W4:Y:S02]  /*9fe0*/  SYNCS.PHASECHK.TRANS64.TRYWAIT P0, [R0+URZ+0x2b0], R3 ;  /* 0x0002b003000075a7 */ /* 0x00872400080011ff */
[----:B----4-:R-:W-:Y:S05]  /*9ff0*/  @!P0 NANOSLEEP.SYNCS 0x989680 ;  /* 0x009896800000895d */ /* 0x010fea0003900000 */
[----:B------:R-:W4:Y:S02]  /*a000*/  @!P0 SYNCS.PHASECHK.TRANS64 P0, [R0+URZ+0x2b0], R3 ;  /* 0x0002b003000085a7 */ /* 0x000f2400080010ff */
[----:B----4-:R-:W-:Y:S05]  /*a010*/  @!P0 BRA `(.L_x_133) ;  /* 0xfffffffc00f08947 */ /* 0x010fea000383ffff */
[----:B------:R-:W-:Y:S05]  /*a020*/  BRA `(.L_x_259) ;  /* 0xffffffc400c87947 */ /* 0x000fea000383ffff */
.L_x_144:
[----:B-1----:R-:W-:Y:S04]  /*a030*/  MOV R0, UR43 ;  /* 0x0000002b00007c02 */ /* 0x002fe80008000f00 */
[----:B------:R1:W2:Y:S03]  /*a040*/  SYNCS.PHASECHK.TRANS64.TRYWAIT P1, [R0+URZ+0x290], R3 ;  /* 0x00029003000075a7 */ /* 0x0002a600080211ff */
[----:B--2---:R-:W-:Y:S05]  /*a050*/  @!P1 NANOSLEEP.SYNCS 0x989680 ;  /* 0x009896800000995d */ /* 0x004fea0003900000 */
[----:B------:R-:W2:Y:S02]  /*a060*/  @!P1 SYNCS.PHASECHK.TRANS64 P1, [R0+URZ+0x290], R3 ;  /* 0x00029003000095a7 */ /* 0x000ea400080210ff */
[----:B--2---:R-:W-:Y:S05]  /*a070*/  @!P1 BRA `(.L_x_144) ;  /* 0xfffffffc00ec9947 */ /* 0x004fea000383ffff */
[----:B------:R-:W-:Y:S05]  /*a080*/  BRA `(.L_x_143) ;  /* 0xffffffd000c47947 */ /* 0x000fea000383ffff */
.L_x_146:
[----:B------:R1:W1:Y:S02]  /*a090*/  SYNCS.PHASECHK.TRANS64.TRYWAIT P1, [R181+URZ+0x2d0], R2 ;  /* 0x0002d002b50075a7 */ /* 0x00026400080211ff */
[----:B-1----:R-:W-:Y:S05]  /*a0a0*/  @!P1 NANOSLEEP.SYNCS 0x989680 ;  /* 0x009896800000995d */ /* 0x002fea0003900000 */
[----:B------:R-:W1:Y:S02]  /*a0b0*/  @!P1 SYNCS.PHASECHK.TRANS64 P1, [R181+URZ+0x2d0], R2 ;  /* 0x0002d002b50095a7 */ /* 0x000e6400080210ff */
[----:B-1----:R-:W-:Y:S05]  /*a0c0*/  @!P1 BRA `(.L_x_146) ;  /* 0xfffffffc00f09947 */ /* 0x002fea000383ffff */
[----:B------:R-:W-:Y:S05]  /*a0d0*/  BRA `(.L_x_145) ;  /* 0xffffffd400087947 */ /* 0x000fea000383ffff */
        .weak           $__internal_0_$__cuda_sm10x_tcgen05_guardrail_trap_col_being_dealloced_not_returned_by_alloc
        .type           $__internal_0_$__cuda_sm10x_tcgen05_guardrail_trap_col_being_dealloced_not_returned_by_alloc,@function
        .size           $__internal_0_$__cuda_sm10x_tcgen05_guardrail_trap_col_being_dealloced_not_returned_by_alloc,($__internal_1_$__cuda_sm10x_tcgen05_guardrail_trap_phase_invalid_during_alloc - $__internal_0_$__cuda_sm10x_tcgen05_guardrail_trap_col_being_dealloced_not_returned_by_alloc)
$__internal_0_$__cuda_sm10x_tcgen05_guardrail_trap_col_being_dealloced_not_returned_by_alloc:
[----:B------:R-:W-:Y:S05]  /*a0e0*/  BPT.TRAP 0x1 ;  /* 0x000000040000795c */ /* 0x000fea0000300000 */
[----:B------:R-:W-:-:S04]  /*a0f0*/  HFMA2 R3, -RZ, RZ, 0, 0 ;  /* 0x00000000ff037431 */ /* 0x000fc800000001ff */
[----:B------:R-:W-:Y:S05]  /*a100*/  RET.REL.NODEC R2 `(_ZN7cutlass13device_kernelINS_4gemm6kernel13GemmUniversalIN4cute5tupleIJiiiiEEENS1_10collective13CollectiveMmaINS1_35MainloopSm100TmaUmmaWarpSpecializedILi41ELi2ELi4ENS5_IJNS4_1CILi2EEENSA_ILi1EEESC_EEEEENS5_IJNSA_ILi256EEENSA_ILi64EEENSA_ILi32EEEEEENS_12float_e4m3_tENS5_IJlSC_lEEESJ_SK_NS4_8TiledMMAINS4_8MMA_AtomIJNS4_10MMA_TraitsINS4_25SM100_MMA_F8F6F4_2x1SM_SSEJSJ_SJ_fSF_SG_NS4_17integral_constantINS4_4UMMA5MajorELSR_0EEESS_NSP_INSQ_7ScaleInELST_0EEESU_EEEEEENS4_6LayoutINS5_IJSC_SC_SC_EEENS5_IJNSA_ILi0EEESZ_SZ_EEEEENS5_IJNS4_10UnderscoreES12_S12_EEEEENS4_18SM100_TMA_2SM_LOADENS4_14ComposedLayoutINS4_7SwizzleILi1ELi4ELi3EEENS4_18smem_ptr_flag_bitsILi8EEENSX_INS5_IJNSA_ILi8EEESH_EEENS5_IJSH_SC_EEEEEEEvNS4_8identityES15_S1F_vS1G_EENS_8epilogue10collective18CollectiveEpilogueINS1I_23Sm100TmaWarpSpecializedILi1ELi1ELi64ELb0ELb0EEEJNS5_IJNSA_ILi128EEESG_SH_EEENS5_IJNSX_IS1N_SC_EENSX_ISG_SC_EEEEESJ_SK_SJ_SK_NS1I_6fusion15FusionCallbacksIS1M_NS1S_17LinearCombinationISJ_fSJ_fLNS_15FloatRoundStyleE2EEES1O_S1R_JEEENS4_5SM1004TMEM4LOAD26SM100_TMEM_LOAD_32dp32b64xENS4_13SM90_TMA_LOADENS16_INS17_ILi2ELi4ELi3EEES1A_NSX_INS5_IJS1B_SG_EEENS5_IJSG_SC_EEEEEEENS4_39AutoVectorizingCopyWithAssumedAlignmentILi128EEENS4_14SM90_TMA_STOREES27_S29_S29_EEEvvEEEEvNT_6ParamsE) ;  /* 0xffffff5c02bc7950 */ /* 0x000fea0003c3ffff */
        .weak           $__internal_1_$__cuda_sm10x_tcgen05_guardrail_trap_phase_invalid_during_alloc
        .type           $__internal_1_$__cuda_sm10x_tcgen05_guardrail_trap_phase_invalid_during_alloc,@function
        .size           $__internal_1_$__cuda_sm10x_tcgen05_guardrail_trap_phase_invalid_during_alloc,($__internal_2_$__cuda_sm10x_tcgen05_guardrail_trap_unallocated_columns_being_dealloced - $__internal_1_$__cuda_sm10x_tcgen05_guardrail_trap_phase_invalid_during_alloc)
$__internal_1_$__cuda_sm10x_tcgen05_guardrail_trap_phase_invalid_during_alloc:
[----:B------:R-:W-:Y:S05]  /*a110*/  BPT.TRAP 0x1 ;  /* 0x000000040000795c */ /* 0x000fea0000300000 */
[----:B------:R-:W-:-:S04]  /*a120*/  MOV R3, 0x0 ;  /* 0x0000000000037802 */ /* 0x000fc80000000f00 */
[----:B------:R-:W-:Y:S05]  /*a130*/  RET.REL.NODEC R2 `(_ZN7cutlass13device_kernelINS_4gemm6kernel13GemmUniversalIN4cute5tupleIJiiiiEEENS1_10collective13CollectiveMmaINS1_35MainloopSm100TmaUmmaWarpSpecializedILi41ELi2ELi4ENS5_IJNS4_1CILi2EEENSA_ILi1EEESC_EEEEENS5_IJNSA_ILi256EEENSA_ILi64EEENSA_ILi32EEEEEENS_12float_e4m3_tENS5_IJlSC_lEEESJ_SK_NS4_8TiledMMAINS4_8MMA_AtomIJNS4_10MMA_TraitsINS4_25SM100_MMA_F8F6F4_2x1SM_SSEJSJ_SJ_fSF_SG_NS4_17integral_constantINS4_4UMMA5MajorELSR_0EEESS_NSP_INSQ_7ScaleInELST_0EEESU_EEEEEENS4_6LayoutINS5_IJSC_SC_SC_EEENS5_IJNSA_ILi0EEESZ_SZ_EEEEENS5_IJNS4_10UnderscoreES12_S12_EEEEENS4_18SM100_TMA_2SM_LOADENS4_14ComposedLayoutINS4_7SwizzleILi1ELi4ELi3EEENS4_18smem_ptr_flag_bitsILi8EEENSX_INS5_IJNSA_ILi8EEESH_EEENS5_IJSH_SC_EEEEEEEvNS4_8identityES15_S1F_vS1G_EENS_8epilogue10collective18CollectiveEpilogueINS1I_23Sm100TmaWarpSpecializedILi1ELi1ELi64ELb0ELb0EEEJNS5_IJNSA_ILi128EEESG_SH_EEENS5_IJNSX_IS1N_SC_EENSX_ISG_SC_EEEEESJ_SK_SJ_SK_NS1I_6fusion15FusionCallbacksIS1M_NS1S_17LinearCombinationISJ_fSJ_fLNS_15FloatRoundStyleE2EEES1O_S1R_JEEENS4_5SM1004TMEM4LOAD26SM100_TMEM_LOAD_32dp32b64xENS4_13SM90_TMA_LOADENS16_INS17_ILi2ELi4ELi3EEES1A_NSX_INS5_IJS1B_SG_EEENS5_IJSG_SC_EEEEEEENS4_39AutoVectorizingCopyWithAssumedAlignmentILi128EEENS4_14SM90_TMA_STOREES27_S29_S29_EEEvvEEEEvNT_6ParamsE) ;  /* 0xffffff5c02b07950 */ /* 0x000fea0003c3ffff */
        .weak           $__internal_2_$__cuda_sm10x_tcgen05_guardrail_trap_unallocated_columns_being_dealloced
        .type           $__internal_2_$__cuda_sm10x_tcgen05_guardrail_trap_unallocated_columns_being_dealloced,@function
        .size           $__internal_2_$__cuda_sm10x_tcgen05_guardrail_trap_unallocated_columns_being_dealloced,(.L_x_261 - $__internal_2_$__cuda_sm10x_tcgen05_guardrail_trap_unallocated_columns_being_dealloced)
$__internal_2_$__cuda_sm10x_tcgen05_guardrail_trap_unallocated_columns_being_dealloced:
[----:B------:R-:W-:Y:S05]  /*a140*/  BPT.TRAP 0x1 ;  /* 0x000000040000795c */ /* 0x000fea0000300000 */
[----:B------:R-:W-:-:S04]  /*a150*/  HFMA2 R3, -RZ, RZ, 0, 0 ;  /* 0x00000000ff037431 */ /* 0x000fc800000001ff */
[----:B------:R-:W-:Y:S05]  /*a160*/  RET.REL.NODEC R2 `(_ZN7cutlass13device_kernelINS_4gemm6kernel13GemmUniversalIN4cute5tupleIJiiiiEEENS1_10collective13CollectiveMmaINS1_35MainloopSm100TmaUmmaWarpSpecializedILi41ELi2ELi4ENS5_IJNS4_1CILi2EEENSA_ILi1EEESC_EEEEENS5_IJNSA_ILi256EEENSA_ILi64EEENSA_ILi32EEEEEENS_12float_e4m3_tENS5_IJlSC_lEEESJ_SK_NS4_8TiledMMAINS4_8MMA_AtomIJNS4_10MMA_TraitsINS4_25SM100_MMA_F8F6F4_2x1SM_SSEJSJ_SJ_fSF_SG_NS4_17integral_constantINS4_4UMMA5MajorELSR_0EEESS_NSP_INSQ_7ScaleInELST_0EEESU_EEEEEENS4_6LayoutINS5_IJSC_SC_SC_EEENS5_IJNSA_ILi0EEESZ_SZ_EEEEENS5_IJNS4_10UnderscoreES12_S12_EEEEENS4_18SM100_TMA_2SM_LOADENS4_14ComposedLayoutINS4_7SwizzleILi1ELi4ELi3EEENS4_18smem_ptr_flag_bitsILi8EEENSX_INS5_IJNSA_ILi8EEESH_EEENS5_IJSH_SC_EEEEEEEvNS4_8identityES15_S1F_vS1G_EENS_8epilogue10collective18CollectiveEpilogueINS1I_23Sm100TmaWarpSpecializedILi1ELi1ELi64ELb0ELb0EEEJNS5_IJNSA_ILi128EEESG_SH_EEENS5_IJNSX_IS1N_SC_EENSX_ISG_SC_EEEEESJ_SK_SJ_SK_NS1I_6fusion15FusionCallbacksIS1M_NS1S_17LinearCombinationISJ_fSJ_fLNS_15FloatRoundStyleE2EEES1O_S1R_JEEENS4_5SM1004TMEM4LOAD26SM100_TMEM_LOAD_32dp32b64xENS4_13SM90_TMA_LOADENS16_INS17_ILi2ELi4ELi3EEES1A_NSX_INS5_IJS1B_SG_EEENS5_IJSG_SC_EEEEEEENS4_39AutoVectorizingCopyWithAssumedAlignmentILi128EEENS4_14SM90_TMA_STOREES27_S29_S29_EEEvvEEEEvNT_6ParamsE) ;  /* 0xffffff5c02a47950 */ /* 0x000fea0003c3ffff */
.L_x_260:
[----:B------:R-:W-:-:S00]  /*a170*/  BRA `(.L_x_260) ;  /* 0xfffffffc00fc7947 */ /* 0x000fc0000383ffff */
[----:B------:R-:W-:-:S00]  /*a180*/  NOP ;  /* 0x0000000000007918 */ /* 0x000fc00000000000 */
[----:B------:R-:W-:-:S00]  /*a190*/  NOP ;  /* 0x0000000000007918 */ /* 0x000fc00000000000 */
[----:B------:R-:W-:-:S00]  /*a1a0*/  NOP ;  /* 0x0000000000007918 */ /* 0x000fc00000000000 */
[----:B------:R-:W-:-:S00]  /*a1b0*/  NOP ;  /* 0x0000000000007918 */ /* 0x000fc00000000000 */
[----:B------:R-:W-:-:S00]  /*a1c0*/  NOP ;  /* 0x0000000000007918 */ /* 0x000fc00000000000 */
[----:B------:R-:W-:-:S00]  /*a1d0*/  NOP ;  /* 0x0000000000007918 */ /* 0x000fc00000000000 */
[----:B------:R-:W-:-:S00]  /*a1e0*/  NOP ;  /* 0x0000000000007918 */ /* 0x000fc00000000000 */
[----:B------:R-:W-:-:S00]  /*a1f0*/  NOP ;  /* 0x0000000000007918 */ /* 0x000fc00000000000 */
.L_x_261:


//--------------------- .nv.global.init           --------------------------
	.section	.nv.global.init,"aw",@progbits
.nv.global.init:
	.type		$str$27,@object
	.size		$str$27,($str$28 - $str$27)
$str$27:
        /*0000*/ 	.byte	0x28, 0x61, 0x64, 0x64, 0x72, 0x65, 0x73, 0x73, 0x20, 0x26, 0x20, 0x6d, 0x61, 0x73, 0x6b, 0x29
        /*0010*/ 	.byte	0x20, 0x3d, 0x3d, 0x20, 0x30, 0x00
	.type		$str$28,@object
	.size		$str$28,($str$26 - $str$28)
$str$28:
        /*0016*/ 	.byte	0x2f, 0x74, 0x6d, 0x70, 0x2f, 0x63, 0x75, 0x74, 0x6c, 0x61, 0x73, 0x73, 0x5f, 0x73, 0x77, 0x65
        /*0026*/ 	.byte	0x65, 0x70, 0x5f, 0x73, 0x72, 0x63, 0x2f, 0x69, 0x6e, 0x63, 0x6c, 0x75, 0x64, 0x65, 0x2f, 0x63
        /*0036*/ 	.byte	0x75, 0x74, 0x65, 0x2f, 0x70, 0x6f, 0x69, 0x6e, 0x74, 0x65, 0x72, 0x5f, 0x66, 0x6c, 0x61, 0x67
        /*0046*/ 	.byte	0x67, 0x65, 0x64, 0x2e, 0x68, 0x70, 0x70, 0x00
	.type		$str$26,@object
	.size		$str$26,($str$25 - $str$26)
$str$26:
        /*004e*/ 	.byte	0x2f, 0x74, 0x6d, 0x70, 0x2f, 0x63, 0x75, 0x74, 0x6c, 0x61, 0x73, 0x73, 0x5f, 0x73, 0x77, 0x65
        /*005e*/ 	.byte	0x65, 0x70, 0x5f, 0x73, 0x72, 0x63, 0x2f, 0x69, 0x6e, 0x63, 0x6c, 0x75, 0x64, 0x65, 0x2f, 0x63
        /*006e*/ 	.byte	0x75, 0x74, 0x65, 0x2f, 0x61, 0x74, 0x6f, 0x6d, 0x2f, 0x63, 0x6f, 0x70, 0x79, 0x5f, 0x74, 0x72
        /*007e*/ 	.byte	0x61, 0x69, 0x74, 0x73, 0x5f, 0x73, 0x6d, 0x31, 0x30, 0x30, 0x2e, 0x68, 0x70, 0x70, 0x00
	.type		$str$25,@object
	.size		$str$25,(__unnamed_1 - $str$25)
$str$25:
        /*008d*/ 	.byte	0x28, 0x28, 0x75, 0x69, 0x6e, 0x74, 0x33, 0x32, 0x5f, 0x74, 0x28, 0x74, 0x68, 0x72, 0x65, 0x61
        /*009d*/ 	.byte	0x64, 0x49, 0x64, 0x78, 0x2e, 0x78, 0x29, 0x20, 0x2f, 0x20, 0x33, 0x32, 0x29, 0x20, 0x25, 0x20
        /*00ad*/ 	.byte	0x34, 0x29, 0x20, 0x3d, 0x3d, 0x20, 0x28, 0x28, 0x28, 0x74, 0x6d, 0x65, 0x6d, 0x5f, 0x61, 0x64
        /*00bd*/ 	.byte	0x64, 0x72, 0x20, 0x3e, 0x3e, 0x20, 0x31, 0x36, 0x29, 0x20, 0x2f, 0x20, 0x33, 0x32, 0x29, 0x20
        /*00cd*/ 	.byte	0x25, 0x20, 0x34, 0x29, 0x00
	.type		__unnamed_1,@object
	.size		__unnamed_1,(__unnamed_2 - __unnamed_1)
__unnamed_1:
        /*00d2*/ 	.byte	0x61, 0x75, 0x74, 0x6f, 0x20, 0x63, 0x75, 0x74, 0x65, 0x3a, 0x3a, 0x61, 0x73, 0x5f, 0x70, 0x6f
        /* <DEDUP_REMOVED lines=24> */
        /*0262*/ 	.byte	0x43, 0x3c, 0x38, 0x31, 0x39, 0x32, 0x3e, 0x3e, 0x3e, 0x3e, 0x5d, 0x00
	.type		__unnamed_2,@object
	.size		__unnamed_2,(.L_2 - __unnamed_2)
__unnamed_2:
        /* <DEDUP_REMOVED lines=42> */
        /*050e*/ 	.byte	0x3e, 0x3e, 0x3e, 0x3e, 0x5d, 0x00
.L_2:


//--------------------- .nv.shared._ZN7cutlass13device_kernelINS_4gemm6kernel13GemmUniversalIN4cute5tupleIJiiiiEEENS1_10collective13CollectiveMmaINS1_35MainloopSm100TmaUmmaWarpSpecializedILi41ELi2ELi4ENS5_IJNS4_1CILi2EEENSA_ILi1EEESC_EEEEENS5_IJNSA_ILi256EEENSA_ILi64EEENSA_ILi32EEEEEENS_12float_e4m3_tENS5_IJlSC_lEEESJ_SK_NS4_8TiledMMAINS4_8MMA_AtomIJNS4_10MMA_TraitsINS4_25SM100_MMA_F8F6F4_2x1SM_SSEJSJ_SJ_fSF_SG_NS4_17integral_constantINS4_4UMMA5MajorELSR_0EEESS_NSP_INSQ_7ScaleInELST_0EEESU_EEEEEENS4_6LayoutINS5_IJSC_SC_SC_EEENS5_IJNSA_ILi0EEESZ_SZ_EEEEENS5_IJNS4_10UnderscoreES12_S12_EEEEENS4_18SM100_TMA_2SM_LOADENS4_14ComposedLayoutINS4_7SwizzleILi1ELi4ELi3EEENS4_18smem_ptr_flag_bitsILi8EEENSX_INS5_IJNSA_ILi8EEESH_EEENS5_IJSH_SC_EEEEEEEvNS4_8identityES15_S1F_vS1G_EENS_8epilogue10collective18CollectiveEpilogueINS1I_23Sm100TmaWarpSpecializedILi1ELi1ELi64ELb0ELb0EEEJNS5_IJNSA_ILi128EEESG_SH_EEENS5_IJNSX_IS1N_SC_EENSX_ISG_SC_EEEEESJ_SK_SJ_SK_NS1I_6fusion15FusionCallbacksIS1M_NS1S_17LinearCombinationISJ_fSJ_fLNS_15FloatRoundStyleE2EEES1O_S1R_JEEENS4_5SM1004TMEM4LOAD26SM100_TMEM_LOAD_32dp32b64xENS4_13SM90_TMA_LOADENS16_INS17_ILi2ELi4ELi3EEES1A_NSX_INS5_IJS1B_SG_EEENS5_IJSG_SC_EEEEEEENS4_39AutoVectorizingCopyWithAssumedAlignmentILi128EEENS4_14SM90_TMA_STOREES27_S29_S29_EEEvvEEEEvNT_6ParamsE --------------------------
	.section	.nv.shared._ZN7cutlass13device_kernelINS_4gemm6kernel13GemmUniversalIN4cute5tupleIJiiiiEEENS1_10collective13CollectiveMmaINS1_35MainloopSm100TmaUmmaWarpSpecializedILi41ELi2ELi4ENS5_IJNS4_1CILi2EEENSA_ILi1EEESC_EEEEENS5_IJNSA_ILi256EEENSA_ILi64EEENSA_ILi32EEEEEENS_12float_e4m3_tENS5_IJlSC_lEEESJ_SK_NS4_8TiledMMAINS4_8MMA_AtomIJNS4_10MMA_TraitsINS4_25SM100_MMA_F8F6F4_2x1SM_SSEJSJ_SJ_fSF_SG_NS4_17integral_constantINS4_4UMMA5MajorELSR_0EEESS_NSP_INSQ_7ScaleInELST_0EEESU_EEEEEENS4_6LayoutINS5_IJSC_SC_SC_EEENS5_IJNSA_ILi0EEESZ_SZ_EEEEENS5_IJNS4_10UnderscoreES12_S12_EEEEENS4_18SM100_TMA_2SM_LOADENS4_14ComposedLayoutINS4_7SwizzleILi1ELi4ELi3EEENS4_18smem_ptr_flag_bitsILi8EEENSX_INS5_IJNSA_ILi8EEESH_EEENS5_IJSH_SC_EEEEEEEvNS4_8identityES15_S1F_vS1G_EENS_8epilogue10collective18CollectiveEpilogueINS1I_23Sm100TmaWarpSpecializedILi1ELi1ELi64ELb0ELb0EEEJNS5_IJNSA_ILi128EEESG_SH_EEENS5_IJNSX_IS1N_SC_EENSX_ISG_SC_EEEEESJ_SK_SJ_SK_NS1I_6fusion15FusionCallbacksIS1M_NS1S_17LinearCombinationISJ_fSJ_fLNS_15FloatRoundStyleE2EEES1O_S1R_JEEENS4_5SM1004TMEM4LOAD26SM100_TMEM_LOAD_32dp32b64xENS4_13SM90_TMA_LOADENS16_INS17_ILi2ELi4ELi3EEES1A_NSX_INS5_IJS1B_SG_EEENS5_IJSG_SC_EEEEEEENS4_39AutoVectorizingCopyWithAssumedAlignmentILi128EEENS4_14SM90_TMA_STOREES27_S29_S29_EEEvvEEEEvNT_6ParamsE,"aw",@nobits
	.sectionflags	@""
	.align	16
	.zero		1024


//--------------------- .nv.shared.reserved.0     --------------------------
	.section	.nv.shared.reserved.0,"aw",@nobits
	.weak		__nv_reservedSMEM_offset_0_alias
	.size		__nv_reservedSMEM_offset_0_alias, 0, 64
	.other		__nv_reservedSMEM_offset_0_alias,@"STO_CUDA_RESERVED_SHARED STV_DEFAULT"
__nv_reservedSMEM_offset_0_alias:
	.zero		0
.nv.shared.reserved.0:
	.zero		64
	.weak		__nv_reservedSMEM_tcgen05_partition
	.type		__nv_reservedSMEM_tcgen05_partition,@object
	.size		__nv_reservedSMEM_tcgen05_partition,(.L_0 - __nv_reservedSMEM_tcgen05_partition)
__nv_reservedSMEM_tcgen05_partition:
	.zero		32
.L_0:


//--------------------- .nv.global                --------------------------
	.section	.nv.global,"aw",@nobits
.nv.global:
	.type		_ZN40_INTERNAL_aaf73e52_4_k_cu_09044027_162794cute1_E,@object
	.size		_ZN40_INTERNAL_aaf73e52_4_k_cu_09044027_162794cute1_E,(_ZN40_INTERNAL_aaf73e52_4_k_cu_09044027_162794cuda3std3__45__cpo6cbeginE - _ZN40_INTERNAL_aaf73e52_4_k_cu_09044027_162794cute1_E)
_ZN40_INTERNAL_aaf73e52_4_k_cu_09044027_162794cute1_E:
	.zero		1
	.type		_ZN40_INTERNAL_aaf73e52_4_k_cu_09044027_162794cuda3std3__45__cpo6cbeginE,@object
	.size		_ZN40_INTERNAL_aaf73e52_4_k_cu_09044027_162794cuda3std3__45__cpo6cbeginE,(_ZN40_INTERNAL_aaf73e52_4_k_cu_09044027_162794cuda3std3__48in_placeE - _ZN40_INTERNAL_aaf73e52_4_k_cu_09044027_162794cuda3std3__45__cpo6cbeginE)
_ZN40_INTERNAL_aaf73e52_4_k_cu_09044027_162794cuda3std3__45__cpo6cbeginE:
	.zero		1
	.type		_ZN40_INTERNAL_aaf73e52_4_k_cu_09044027_162794cuda3std3__48in_placeE,@object
	.size		_ZN40_INTERNAL_aaf73e52_4_k_cu_09044027_162794cuda3std3__48in_placeE,(_ZN40_INTERNAL_aaf73e52_4_k_cu_09044027_162794cuda3std6ranges3__45__cpo9iter_moveE - _ZN40_INTERNAL_aaf73e52_4_k_cu_09044027_162794cuda3std3__48in_placeE)
_ZN40_INTERNAL_aaf73e52_4_k_cu_09044027_162794cuda3std3__48in_placeE:
	.zero		1
	.type		_ZN40_INTERNAL_aaf73e52_4_k_cu_09044027_162794cuda3std6ranges3__45__cpo9iter_moveE,@object
	.size		_ZN40_INTERNAL_aaf73e52_4_k_cu_09044027_162794cuda3std6ranges3__45__cpo9iter_moveE,(_ZN40_INTERNAL_aaf73e52_4_k_cu_09044027_162794cuda3std3__45__cpo5beginE - _ZN40_INTERNAL_aaf73e52_4_k_cu_09044027_162794cuda3std6ranges3__45__cpo9iter_moveE)
_ZN40_INTERNAL_aaf73e52_4_k_cu_09044027_162794cuda3std6ranges3__45__cpo9iter_moveE:
	.zero		1
	.type		_ZN40_INTERNAL_aaf73e52_4_k_cu_09044027_162794cuda3std3__45__cpo5beginE,@object
	.size		_ZN40_INTERNAL_aaf73e52_4_k_cu_09044027_162794cuda3std3__45__cpo5beginE,(_ZN40_INTERNAL_aaf73e52_4_k_cu_09044027_162794cuda3std3__442_GLOBAL__N__aaf73e52_4_k_cu_09044027_162796ignoreE - _ZN40_INTERNAL_aaf73e52_4_k_cu_09044027_162794cuda3std3__45__cpo5beginE)
_ZN40_INTERNAL_aaf73e52_4_k_cu_09044027_162794cuda3std3__45__cpo5beginE:
	.zero		1
	.type		_ZN40_INTERNAL_aaf73e52_4_k_cu_09044027_162794cuda3std3__442_GLOBAL__N__aaf73e52_4_k_cu_09044027_162796ignoreE,@object
	.size		_ZN40_INTERNAL_aaf73e52_4_k_cu_09044027_162794cuda3std3__442_GLOBAL__N__aaf73e52_4_k_cu_09044027_162796ignoreE,(_ZN40_INTERNAL_aaf73e52_4_k_cu_09044027_162794cute7productE - _ZN40_INTERNAL_aaf73e52_4_k_cu_09044027_162794cuda3std3__442_GLOBAL__N__aaf73e52_4_k_cu_09044027_162796ignoreE)
_ZN40_INTERNAL_aaf73e52_4_k_cu_09044027_162794cuda3std3__442_GLOBAL__N__aaf73e52_4_k_cu_09044027_162796ignoreE:
	.zero		1
	.type		_ZN40_INTERNAL_aaf73e52_4_k_cu_09044027_162794cute7productE,@object
	.size		_ZN40_INTERNAL_aaf73e52_4_k_cu_09044027_162794cute7productE,(_ZN40_INTERNAL_aaf73e52_4_k_cu_09044027_162794cuda3std3__45__cpo3endE - _ZN40_INTERNAL_aaf73e52_4_k_cu_09044027_162794cute7productE)
_ZN40_INTERNAL_aaf73e52_4_k_cu_09044027_162794cute7productE:
	.zero		1
	.type		_ZN40_INTERNAL_aaf73e52_4_k_cu_09044027_162794cuda3std3__45__cpo3endE,@object
	.size		_ZN40_INTERNAL_aaf73e52_4_k_cu_09044027_162794cuda3std3__45__cpo3endE,(_ZN40_INTERNAL_aaf73e52_4_k_cu_09044027_162794cuda3std3__419piecewise_constructE - _ZN40_INTERNAL_aaf73e52_4_k_cu_09044027_162794cuda3std3__45__cpo3endE)
_ZN40_INTERNAL_aaf73e52_4_k_cu_09044027_162794cuda3std3__45__cpo3endE:
	.zero		1
	.type		_ZN40_INTERNAL_aaf73e52_4_k_cu_09044027_162794cuda3std3__419piecewise_constructE,@object
	.size		_ZN40_INTERNAL_aaf73e52_4_k_cu_09044027_162794cuda3std3__419piecewise_constructE,(_ZN40_INTERNAL_aaf73e52_4_k_cu_09044027_162794cuda3std3__45__cpo4cendE - _ZN40_INTERNAL_aaf73e52_4_k_cu_09044027_162794cuda3std3__419piecewise_constructE)
_ZN40_INTERNAL_aaf73e52_4_k_cu_09044027_162794cuda3std3__419piecewise_constructE:
	.zero		1
	.type		_ZN40_INTERNAL_aaf73e52_4_k_cu_09044027_162794cuda3std3__45__cpo4cendE,@object
	.size		_ZN40_INTERNAL_aaf73e52_4_k_cu_09044027_162794cuda3std3__45__cpo4cendE,(_ZN40_INTERNAL_aaf73e52_4_k_cu_09044027_162794cuda3std6ranges3__45__cpo4swapE - _ZN40_INTERNAL_aaf73e52_4_k_cu_09044027_162794cuda3std3__45__cpo4cendE)
_ZN40_INTERNAL_aaf73e52_4_k_cu_09044027_162794cuda3std3__45__cpo4cendE:
	.zero		1
	.type		_ZN40_INTERNAL_aaf73e52_4_k_cu_09044027_162794cuda3std6ranges3__45__cpo4swapE,@object
	.size		_ZN40_INTERNAL_aaf73e52_4_k_cu_09044027_162794cuda3std6ranges3__45__cpo4swapE,(.L_10 - _ZN40_INTERNAL_aaf73e52_4_k_cu_09044027_162794cuda3std6ranges3__45__cpo4swapE)
_ZN40_INTERNAL_aaf73e52_4_k_cu_09044027_162794cuda3std6ranges3__45__cpo4swapE:
	.zero		1
.L_10:


//--------------------- .nv.constant0._ZN7cutlass13device_kernelINS_4gemm6kernel13GemmUniversalIN4cute5tupleIJiiiiEEENS1_10collective13CollectiveMmaINS1_35MainloopSm100TmaUmmaWarpSpecializedILi41ELi2ELi4ENS5_IJNS4_1CILi2EEENSA_ILi1EEESC_EEEEENS5_IJNSA_ILi256EEENSA_ILi64EEENSA_ILi32EEEEEENS_12float_e4m3_tENS5_IJlSC_lEEESJ_SK_NS4_8TiledMMAINS4_8MMA_AtomIJNS4_10MMA_TraitsINS4_25SM100_MMA_F8F6F4_2x1SM_SSEJSJ_SJ_fSF_SG_NS4_17integral_constantINS4_4UMMA5MajorELSR_0EEESS_NSP_INSQ_7ScaleInELST_0EEESU_EEEEEENS4_6LayoutINS5_IJSC_SC_SC_EEENS5_IJNSA_ILi0EEESZ_SZ_EEEEENS5_IJNS4_10UnderscoreES12_S12_EEEEENS4_18SM100_TMA_2SM_LOADENS4_14ComposedLayoutINS4_7SwizzleILi1ELi4ELi3EEENS4_18smem_ptr_flag_bitsILi8EEENSX_INS5_IJNSA_ILi8EEESH_EEENS5_IJSH_SC_EEEEEEEvNS4_8identityES15_S1F_vS1G_EENS_8epilogue10collective18CollectiveEpilogueINS1I_23Sm100TmaWarpSpecializedILi1ELi1ELi64ELb0ELb0EEEJNS5_IJNSA_ILi128EEESG_SH_EEENS5_IJNSX_IS1N_SC_EENSX_ISG_SC_EEEEESJ_SK_SJ_SK_NS1I_6fusion15FusionCallbacksIS1M_NS1S_17LinearCombinationISJ_fSJ_fLNS_15FloatRoundStyleE2EEES1O_S1R_JEEENS4_5SM1004TMEM4LOAD26SM100_TMEM_LOAD_32dp32b64xENS4_13SM90_TMA_LOADENS16_INS17_ILi2ELi4ELi3EEES1A_NSX_INS5_IJS1B_SG_EEENS5_IJSG_SC_EEEEEEENS4_39AutoVectorizingCopyWithAssumedAlignmentILi128EEENS4_14SM90_TMA_STOREES27_S29_S29_EEEvvEEEEvNT_6ParamsE --------------------------
	.section	.nv.constant0._ZN7cutlass13device_kernelINS_4gemm6kernel13GemmUniversalIN4cute5tupleIJiiiiEEENS1_10collective13CollectiveMmaINS1_35MainloopSm100TmaUmmaWarpSpecializedILi41ELi2ELi4ENS5_IJNS4_1CILi2EEENSA_ILi1EEESC_EEEEENS5_IJNSA_ILi256EEENSA_ILi64EEENSA_ILi32EEEEEENS_12float_e4m3_tENS5_IJlSC_lEEESJ_SK_NS4_8TiledMMAINS4_8MMA_AtomIJNS4_10MMA_TraitsINS4_25SM100_MMA_F8F6F4_2x1SM_SSEJSJ_SJ_fSF_SG_NS4_17integral_constantINS4_4UMMA5MajorELSR_0EEESS_NSP_INSQ_7ScaleInELST_0EEESU_EEEEEENS4_6LayoutINS5_IJSC_SC_SC_EEENS5_IJNSA_ILi0EEESZ_SZ_EEEEENS5_IJNS4_10UnderscoreES12_S12_EEEEENS4_18SM100_TMA_2SM_LOADENS4_14ComposedLayoutINS4_7SwizzleILi1ELi4ELi3EEENS4_18smem_ptr_flag_bitsILi8EEENSX_INS5_IJNSA_ILi8EEESH_EEENS5_IJSH_SC_EEEEEEEvNS4_8identityES15_S1F_vS1G_EENS_8epilogue10collective18CollectiveEpilogueINS1I_23Sm100TmaWarpSpecializedILi1ELi1ELi64ELb0ELb0EEEJNS5_IJNSA_ILi128EEESG_SH_EEENS5_IJNSX_IS1N_SC_EENSX_ISG_SC_EEEEESJ_SK_SJ_SK_NS1I_6fusion15FusionCallbacksIS1M_NS1S_17LinearCombinationISJ_fSJ_fLNS_15FloatRoundStyleE2EEES1O_S1R_JEEENS4_5SM1004TMEM4LOAD26SM100_TMEM_LOAD_32dp32b64xENS4_13SM90_TMA_LOADENS16_INS17_ILi2ELi4ELi3EEES1A_NSX_INS5_IJS1B_SG_EEENS5_IJSG_SC_EEEEEEENS4_39AutoVectorizingCopyWithAssumedAlignmentILi128EEENS4_14SM90_TMA_STOREES27_S29_S29_EEEvvEEEEvNT_6ParamsE,"a",@progbits
	.sectionflags	@""
	.align	4
.nv.constant0._ZN7cutlass13device_kernelINS_4gemm6kernel13GemmUniversalIN4cute5tupleIJiiiiEEENS1_10collective13CollectiveMmaINS1_35MainloopSm100TmaUmmaWarpSpecializedILi41ELi2ELi4ENS5_IJNS4_1CILi2EEENSA_ILi1EEESC_EEEEENS5_IJNSA_ILi256EEENSA_ILi64EEENSA_ILi32EEEEEENS_12float_e4m3_tENS5_IJlSC_lEEESJ_SK_NS4_8TiledMMAINS4_8MMA_AtomIJNS4_10MMA_TraitsINS4_25SM100_MMA_F8F6F4_2x1SM_SSEJSJ_SJ_fSF_SG_NS4_17integral_constantINS4_4UMMA5MajorELSR_0EEESS_NSP_INSQ_7ScaleInELST_0EEESU_EEEEEENS4_6LayoutINS5_IJSC_SC_SC_EEENS5_IJNSA_ILi0EEESZ_SZ_EEEEENS5_IJNS4_10UnderscoreES12_S12_EEEEENS4_18SM100_TMA_2SM_LOADENS4_14ComposedLayoutINS4_7SwizzleILi1ELi4ELi3EEENS4_18smem_ptr_flag_bitsILi8EEENSX_INS5_IJNSA_ILi8EEESH_EEENS5_IJSH_SC_EEEEEEEvNS4_8identityES15_S1F_vS1G_EENS_8epilogue10collective18CollectiveEpilogueINS1I_23Sm100TmaWarpSpecializedILi1ELi1ELi64ELb0ELb0EEEJNS5_IJNSA_ILi128EEESG_SH_EEENS5_IJNSX_IS1N_SC_EENSX_ISG_SC_EEEEESJ_SK_SJ_SK_NS1I_6fusion15FusionCallbacksIS1M_NS1S_17LinearCombinationISJ_fSJ_fLNS_15FloatRoundStyleE2EEES1O_S1R_JEEENS4_5SM1004TMEM4LOAD26SM100_TMEM_LOAD_32dp32b64xENS4_13SM90_TMA_LOADENS16_INS17_ILi2ELi4ELi3EEES1A_NSX_INS5_IJS1B_SG_EEENS5_IJSG_SC_EEEEEEENS4_39AutoVectorizingCopyWithAssumedAlignmentILi128EEENS4_14SM90_TMA_STOREES27_S29_S29_EEEvvEEEEvNT_6ParamsE:
	.zero		2944


//--------------------- SYMBOLS --------------------------

	.type		.nv.reservedSmem.offset0,@object
	.size		.nv.reservedSmem.offset0,0x4
	.type		.nv.reservedSmem.cap,@object
	.size		.nv.reservedSmem.cap,0x4
	.type		__assertfail,@function
